	.target	sm_80

	.elftype	@"ET_EXEC"


//--------------------- .note.nv.tkinfo           --------------------------
	.section	.note.nv.tkinfo,"",@"SHT_NOTE"
	.sectionflags	@"SHF_NOTE_NV_TKINFO"
	.tkinfo
        /*0018*/ 	.word	0x00000002
        /*0030*/ 	.string	""
        /*0030*/ 	.string	"ptxas"
        /*0030*/ 	.string	"Cuda compilation tools, release 13.0, V13.0.88"
        /*0030*/ 	.string	"Build cuda_13.0.r13.0/compiler.36424714_0"
        /*0030*/ 	.string	"-arch sm_80 -m 64 "



//--------------------- .note.nv.cuinfo           --------------------------
	.section	.note.nv.cuinfo,"",@"SHT_NOTE"
	.sectionflags	@"SHF_NOTE_NV_CUINFO"
        /*0018*/ 	.short	0x0002
        /*001a*/ 	.short	0x0050
        /*001c*/ 	.short	0x0082
	.zero		2


//--------------------- .nv.info                  --------------------------
	.section	.nv.info,"",@"SHT_CUDA_INFO"
	.align	4


	//----- nvinfo : EIATTR_REGCOUNT
	.align		4
        /*0000*/ 	.byte	0x04, 0x2f
        /*0002*/ 	.short	(.L_1 - .L_0)
	.align		4
.L_0:
        /*0004*/ 	.word	index@(_ZN17fastertransformer32add_bias_gelu_COL32_int32I_int8OEPaPKiPKfiiS4_S4_S4_)
        /*0008*/ 	.word	0x0000001a


	//----- nvinfo : EIATTR_FRAME_SIZE
	.align		4
.L_1:
        /*000c*/ 	.byte	0x04, 0x11
        /*000e*/ 	.short	(.L_3 - .L_2)
	.align		4
.L_2:
        /*0010*/ 	.word	index@(_ZN17fastertransformer32add_bias_gelu_COL32_int32I_int8OEPaPKiPKfiiS4_S4_S4_)
        /*0014*/ 	.word	0x00000000


	//----- nvinfo : EIATTR_REGCOUNT
	.align		4
.L_3:
        /*0018*/ 	.byte	0x04, 0x2f
        /*001a*/ 	.short	(.L_5 - .L_4)
	.align		4
.L_4:
        /*001c*/ 	.word	index@(_ZN17fastertransformer32add_bias_gelu_COL32_int32I_int8OEP5char4PK4int4PK7__half2iiPK6float4PKfSC_)
        /*0020*/ 	.word	0x0000001c


	//----- nvinfo : EIATTR_FRAME_SIZE
	.align		4
.L_5:
        /*0024*/ 	.byte	0x04, 0x11
        /*0026*/ 	.short	(.L_7 - .L_6)
	.align		4
.L_6:
        /*0028*/ 	.word	index@(_ZN17fastertransformer32add_bias_gelu_COL32_int32I_int8OEP5char4PK4int4PK7__half2iiPK6float4PKfSC_)
        /*002c*/ 	.word	0x00000000


	//----- nvinfo : EIATTR_REGCOUNT
	.align		4
.L_7:
        /*0030*/ 	.byte	0x04, 0x2f
        /*0032*/ 	.short	(.L_9 - .L_8)
	.align		4
.L_8:
        /*0034*/ 	.word	index@(_ZN17fastertransformer26add_bias_gelu_COL32_int8IOI6__halfEEvPaPKT_iiPKfS7_)
        /*0038*/ 	.word	0x00000014


	//----- nvinfo : EIATTR_FRAME_SIZE
	.align		4
.L_9:
        /*003c*/ 	.byte	0x04, 0x11
        /*003e*/ 	.short	(.L_11 - .L_10)
	.align		4
.L_10:
        /*0040*/ 	.word	index@(_ZN17fastertransformer26add_bias_gelu_COL32_int8IOI6__halfEEvPaPKT_iiPKfS7_)
        /*0044*/ 	.word	0x00000000


	//----- nvinfo : EIATTR_REGCOUNT
	.align		4
.L_11:
        /*0048*/ 	.byte	0x04, 0x2f
        /*004a*/ 	.short	(.L_13 - .L_12)
	.align		4
.L_12:
        /*004c*/ 	.word	index@(_ZN17fastertransformer26add_bias_gelu_COL32_int8IOIfEEvPaPKaPKT_iiPKfS8_)
        /*0050*/ 	.word	0x00000016


	//----- nvinfo : EIATTR_FRAME_SIZE
	.align		4
.L_13:
        /*0054*/ 	.byte	0x04, 0x11
        /*0056*/ 	.short	(.L_15 - .L_14)
	.align		4
.L_14:
        /*0058*/ 	.word	index@(_ZN17fastertransformer26add_bias_gelu_COL32_int8IOIfEEvPaPKaPKT_iiPKfS8_)
        /*005c*/ 	.word	0x00000000


	//----- nvinfo : EIATTR_REGCOUNT
	.align		4
.L_15:
        /*0060*/ 	.byte	0x04, 0x2f
        /*0062*/ 	.short	(.L_17 - .L_16)
	.align		4
.L_16:
        /*0064*/ 	.word	index@(_ZN17fastertransformer26add_bias_gelu_COL32_int8IOI6__halfEEvPaPKaPKT_iiPKfS9_)
        /*0068*/ 	.word	0x00000015


	//----- nvinfo : EIATTR_FRAME_SIZE
	.align		4
.L_17:
        /*006c*/ 	.byte	0x04, 0x11
        /*006e*/ 	.short	(.L_19 - .L_18)
	.align		4
.L_18:
        /*0070*/ 	.word	index@(_ZN17fastertransformer26add_bias_gelu_COL32_int8IOI6__halfEEvPaPKaPKT_iiPKfS9_)
        /*0074*/ 	.word	0x00000000


	//----- nvinfo : EIATTR_REGCOUNT
	.align		4
.L_19:
        /*0078*/ 	.byte	0x04, 0x2f
        /*007a*/ 	.short	(.L_21 - .L_20)
	.align		4
.L_20:
        /*007c*/ 	.word	index@(_ZN17fastertransformer26add_bias_gelu_COL32_int8IOIfEEvPaPKT_iiPKfS6_)
        /*0080*/ 	.word	0x00000016


	//----- nvinfo : EIATTR_FRAME_SIZE
	.align		4
.L_21:
        /*0084*/ 	.byte	0x04, 0x11
        /*0086*/ 	.short	(.L_23 - .L_22)
	.align		4
.L_22:
        /*0088*/ 	.word	index@(_ZN17fastertransformer26add_bias_gelu_COL32_int8IOIfEEvPaPKT_iiPKfS6_)
        /*008c*/ 	.word	0x00000000


	//----- nvinfo : EIATTR_REGCOUNT
	.align		4
.L_23:
        /*0090*/ 	.byte	0x04, 0x2f
        /*0092*/ 	.short	(.L_25 - .L_24)
	.align		4
.L_24:
        /*0094*/ 	.word	index@(_ZN17fastertransformer24add_bias_gelu_ROW_int8IOIfEEvPaPKaPKT_iiPKfS8_)
        /*0098*/ 	.word	0x00000015


	//----- nvinfo : EIATTR_FRAME_SIZE
	.align		4
.L_25:
        /*009c*/ 	.byte	0x04, 0x11
        /*009e*/ 	.short	(.L_27 - .L_26)
	.align		4
.L_26:
        /*00a0*/ 	.word	index@(_ZN17fastertransformer24add_bias_gelu_ROW_int8IOIfEEvPaPKaPKT_iiPKfS8_)
        /*00a4*/ 	.word	0x00000000


	//----- nvinfo : EIATTR_REGCOUNT
	.align		4
.L_27:
        /*00a8*/ 	.byte	0x04, 0x2f
        /*00aa*/ 	.short	(.L_29 - .L_28)
	.align		4
.L_28:
        /*00ac*/ 	.word	index@(_ZN17fastertransformer24add_bias_gelu_ROW_int8IOI6__halfEEvPaPKaPKT_iiPKfS9_)
        /*00b0*/ 	.word	0x00000016


	//----- nvinfo : EIATTR_FRAME_SIZE
	.align		4
.L_29:
        /*00b4*/ 	.byte	0x04, 0x11
        /*00b6*/ 	.short	(.L_31 - .L_30)
	.align		4
.L_30:
        /*00b8*/ 	.word	index@(_ZN17fastertransformer24add_bias_gelu_ROW_int8IOI6__halfEEvPaPKaPKT_iiPKfS9_)
        /*00bc*/ 	.word	0x00000000


	//----- nvinfo : EIATTR_MIN_STACK_SIZE
	.align		4
.L_31:
        /*00c0*/ 	.byte	0x04, 0x12
        /*00c2*/ 	.short	(.L_33 - .L_32)
	.align		4
.L_32:
        /*00c4*/ 	.word	index@(_ZN17fastertransformer24add_bias_gelu_ROW_int8IOI6__halfEEvPaPKaPKT_iiPKfS9_)
        /*00c8*/ 	.word	0x00000000


	//----- nvinfo : EIATTR_MIN_STACK_SIZE
	.align		4
.L_33:
        /*00cc*/ 	.byte	0x04, 0x12
        /*00ce*/ 	.short	(.L_35 - .L_34)
	.align		4
.L_34:
        /*00d0*/ 	.word	index@(_ZN17fastertransformer24add_bias_gelu_ROW_int8IOIfEEvPaPKaPKT_iiPKfS8_)
        /*00d4*/ 	.word	0x00000000


	//----- nvinfo : EIATTR_MIN_STACK_SIZE
	.align		4
.L_35:
        /*00d8*/ 	.byte	0x04, 0x12
        /*00da*/ 	.short	(.L_37 - .L_36)
	.align		4
.L_36:
        /*00dc*/ 	.word	index@(_ZN17fastertransformer26add_bias_gelu_COL32_int8IOIfEEvPaPKT_iiPKfS6_)
        /*00e0*/ 	.word	0x00000000


	//----- nvinfo : EIATTR_MIN_STACK_SIZE
	.align		4
.L_37:
        /*00e4*/ 	.byte	0x04, 0x12
        /*00e6*/ 	.short	(.L_39 - .L_38)
	.align		4
.L_38:
        /*00e8*/ 	.word	index@(_ZN17fastertransformer26add_bias_gelu_COL32_int8IOI6__halfEEvPaPKaPKT_iiPKfS9_)
        /*00ec*/ 	.word	0x00000000


	//----- nvinfo : EIATTR_MIN_STACK_SIZE
	.align		4
.L_39:
        /*00f0*/ 	.byte	0x04, 0x12
        /*00f2*/ 	.short	(.L_41 - .L_40)
	.align		4
.L_40:
        /*00f4*/ 	.word	index@(_ZN17fastertransformer26add_bias_gelu_COL32_int8IOIfEEvPaPKaPKT_iiPKfS8_)
        /*00f8*/ 	.word	0x00000000


	//----- nvinfo : EIATTR_MIN_STACK_SIZE
	.align		4
.L_41:
        /*00fc*/ 	.byte	0x04, 0x12
        /*00fe*/ 	.short	(.L_43 - .L_42)
	.align		4
.L_42:
        /*0100*/ 	.word	index@(_ZN17fastertransformer26add_bias_gelu_COL32_int8IOI6__halfEEvPaPKT_iiPKfS7_)
        /*0104*/ 	.word	0x00000000


	//----- nvinfo : EIATTR_MIN_STACK_SIZE
	.align		4
.L_43:
        /*0108*/ 	.byte	0x04, 0x12
        /*010a*/ 	.short	(.L_45 - .L_44)
	.align		4
.L_44:
        /*010c*/ 	.word	index@(_ZN17fastertransformer32add_bias_gelu_COL32_int32I_int8OEP5char4PK4int4PK7__half2iiPK6float4PKfSC_)
        /*0110*/ 	.word	0x00000000


	//----- nvinfo : EIATTR_MIN_STACK_SIZE
	.align		4
.L_45:
        /*0114*/ 	.byte	0x04, 0x12
        /*0116*/ 	.short	(.L_47 - .L_46)
	.align		4
.L_46:
        /*0118*/ 	.word	index@(_ZN17fastertransformer32add_bias_gelu_COL32_int32I_int8OEPaPKiPKfiiS4_S4_S4_)
        /*011c*/ 	.word	0x00000000
.L_47:


//--------------------- .nv.info._ZN17fastertransformer24add_bias_gelu_ROW_int8IOI6__halfEEvPaPKaPKT_iiPKfS9_ --------------------------
	.section	.nv.info._ZN17fastertransformer24add_bias_gelu_ROW_int8IOI6__halfEEvPaPKaPKT_iiPKfS9_,"",@"SHT_CUDA_INFO"
	.sectionflags	@""
	.align	4


	//----- nvinfo : EIATTR_CUDA_API_VERSION
	.align		4
        /*0000*/ 	.byte	0x04, 0x37
        /*0002*/ 	.short	(.L_49 - .L_48)
.L_48:
        /*0004*/ 	.word	0x00000082


	//----- nvinfo : EIATTR_SW2861232_WAR
	.align		4
.L_49:
        /*0008*/ 	.byte	0x01, 0x35
	.zero		2


	//----- nvinfo : EIATTR_PARAM_CBANK
	.align		4
        /*000c*/ 	.byte	0x04, 0x0a
        /*000e*/ 	.short	(.L_51 - .L_50)
	.align		4
.L_50:
        /*0010*/ 	.word	index@(.nv.constant0._ZN17fastertransformer24add_bias_gelu_ROW_int8IOI6__halfEEvPaPKaPKT_iiPKfS9_)
        /*0014*/ 	.short	0x0160
        /*0016*/ 	.short	0x0030


	//----- nvinfo : EIATTR_CBANK_PARAM_SIZE
	.align		4
.L_51:
        /*0018*/ 	.byte	0x03, 0x19
        /*001a*/ 	.short	0x0030


	//----- nvinfo : EIATTR_KPARAM_INFO
	.align		4
        /*001c*/ 	.byte	0x04, 0x17
        /*001e*/ 	.short	(.L_53 - .L_52)
.L_52:
        /*0020*/ 	.word	0x00000000
        /*0024*/ 	.short	0x0006
        /*0026*/ 	.short	0x0028
        /*0028*/ 	.byte	0x00, 0xf0, 0x21, 0x00


	//----- nvinfo : EIATTR_KPARAM_INFO
	.align		4
.L_53:
        /*002c*/ 	.byte	0x04, 0x17
        /*002e*/ 	.short	(.L_55 - .L_54)
.L_54:
        /*0030*/ 	.word	0x00000000
        /*0034*/ 	.short	0x0005
        /*0036*/ 	.short	0x0020
        /*0038*/ 	.byte	0x00, 0xf0, 0x21, 0x00


	//----- nvinfo : EIATTR_KPARAM_INFO
	.align		4
.L_55:
        /*003c*/ 	.byte	0x04, 0x17
        /*003e*/ 	.short	(.L_57 - .L_56)
.L_56:
        /*0040*/ 	.word	0x00000000
        /*0044*/ 	.short	0x0004
        /*0046*/ 	.short	0x001c
        /*0048*/ 	.byte	0x00, 0xf0, 0x11, 0x00


	//----- nvinfo : EIATTR_KPARAM_INFO
	.align		4
.L_57:
        /*004c*/ 	.byte	0x04, 0x17
        /*004e*/ 	.short	(.L_59 - .L_58)
.L_58:
        /*0050*/ 	.word	0x00000000
        /*0054*/ 	.short	0x0003
        /*0056*/ 	.short	0x0018
        /*0058*/ 	.byte	0x00, 0xf0, 0x11, 0x00


	//----- nvinfo : EIATTR_KPARAM_INFO
	.align		4
.L_59:
        /*005c*/ 	.byte	0x04, 0x17
        /*005e*/ 	.short	(.L_61 - .L_60)
.L_60:
        /*0060*/ 	.word	0x00000000
        /*0064*/ 	.short	0x0002
        /*0066*/ 	.short	0x0010
        /*0068*/ 	.byte	0x00, 0xf0, 0x21, 0x00


	//----- nvinfo : EIATTR_KPARAM_INFO
	.align		4
.L_61:
        /*006c*/ 	.byte	0x04, 0x17
        /*006e*/ 	.short	(.L_63 - .L_62)
.L_62:
        /*0070*/ 	.word	0x00000000
        /*0074*/ 	.short	0x0001
        /*0076*/ 	.short	0x0008
        /*0078*/ 	.byte	0x00, 0xf0, 0x21, 0x00


	//----- nvinfo : EIATTR_KPARAM_INFO
	.align		4
.L_63:
        /*007c*/ 	.byte	0x04, 0x17
        /*007e*/ 	.short	(.L_65 - .L_64)
.L_64:
        /*0080*/ 	.word	0x00000000
        /*0084*/ 	.short	0x0000
        /*0086*/ 	.short	0x0000
        /*0088*/ 	.byte	0x00, 0xf0, 0x21, 0x00


	//----- nvinfo : EIATTR_MAXREG_COUNT
	.align		4
.L_65:
        /*008c*/ 	.byte	0x03, 0x1b
        /*008e*/ 	.short	0x00ff


	//----- nvinfo : EIATTR_MERCURY_ISA_VERSION
	.align		4
        /*0090*/ 	.byte	0x03, 0x5f
        /*0092*/ 	.short	0x0000


	//----- nvinfo : EIATTR_EXIT_INSTR_OFFSETS
	.align		4
        /*0094*/ 	.byte	0x04, 0x1c
        /*0096*/ 	.short	(.L_67 - .L_66)


	//   ....[0]....
.L_66:
        /*0098*/ 	.word	0x00000500
.L_67:


//--------------------- .nv.info._ZN17fastertransformer24add_bias_gelu_ROW_int8IOIfEEvPaPKaPKT_iiPKfS8_ --------------------------
	.section	.nv.info._ZN17fastertransformer24add_bias_gelu_ROW_int8IOIfEEvPaPKaPKT_iiPKfS8_,"",@"SHT_CUDA_INFO"
	.sectionflags	@""
	.align	4


	//----- nvinfo : EIATTR_CUDA_API_VERSION
	.align		4
        /*0000*/ 	.byte	0x04, 0x37
        /*0002*/ 	.short	(.L_69 - .L_68)
.L_68:
        /*0004*/ 	.word	0x00000082


	//----- nvinfo : EIATTR_SW2861232_WAR
	.align		4
.L_69:
        /*0008*/ 	.byte	0x01, 0x35
	.zero		2


	//----- nvinfo : EIATTR_PARAM_CBANK
	.align		4
        /*000c*/ 	.byte	0x04, 0x0a
        /*000e*/ 	.short	(.L_71 - .L_70)
	.align		4
.L_70:
        /*0010*/ 	.word	index@(.nv.constant0._ZN17fastertransformer24add_bias_gelu_ROW_int8IOIfEEvPaPKaPKT_iiPKfS8_)
        /*0014*/ 	.short	0x0160
        /*0016*/ 	.short	0x0030


	//----- nvinfo : EIATTR_CBANK_PARAM_SIZE
	.align		4
.L_71:
        /*0018*/ 	.byte	0x03, 0x19
        /*001a*/ 	.short	0x0030


	//----- nvinfo : EIATTR_KPARAM_INFO
	.align		4
        /*001c*/ 	.byte	0x04, 0x17
        /*001e*/ 	.short	(.L_73 - .L_72)
.L_72:
        /*0020*/ 	.word	0x00000000
        /*0024*/ 	.short	0x0006
        /*0026*/ 	.short	0x0028
        /*0028*/ 	.byte	0x00, 0xf0, 0x21, 0x00


	//----- nvinfo : EIATTR_KPARAM_INFO
	.align		4
.L_73:
        /*002c*/ 	.byte	0x04, 0x17
        /*002e*/ 	.short	(.L_75 - .L_74)
.L_74:
        /*0030*/ 	.word	0x00000000
        /*0034*/ 	.short	0x0005
        /*0036*/ 	.short	0x0020
        /*0038*/ 	.byte	0x00, 0xf0, 0x21, 0x00


	//----- nvinfo : EIATTR_KPARAM_INFO
	.align		4
.L_75:
        /*003c*/ 	.byte	0x04, 0x17
        /*003e*/ 	.short	(.L_77 - .L_76)
.L_76:
        /*0040*/ 	.word	0x00000000
        /*0044*/ 	.short	0x0004
        /*0046*/ 	.short	0x001c
        /*0048*/ 	.byte	0x00, 0xf0, 0x11, 0x00


	//----- nvinfo : EIATTR_KPARAM_INFO
	.align		4
.L_77:
        /*004c*/ 	.byte	0x04, 0x17
        /*004e*/ 	.short	(.L_79 - .L_78)
.L_78:
        /*0050*/ 	.word	0x00000000
        /*0054*/ 	.short	0x0003
        /*0056*/ 	.short	0x0018
        /*0058*/ 	.byte	0x00, 0xf0, 0x11, 0x00


	//----- nvinfo : EIATTR_KPARAM_INFO
	.align		4
.L_79:
        /*005c*/ 	.byte	0x04, 0x17
        /*005e*/ 	.short	(.L_81 - .L_80)
.L_80:
        /*0060*/ 	.word	0x00000000
        /*0064*/ 	.short	0x0002
        /*0066*/ 	.short	0x0010
        /*0068*/ 	.byte	0x00, 0xf0, 0x21, 0x00


	//----- nvinfo : EIATTR_KPARAM_INFO
	.align		4
.L_81:
        /*006c*/ 	.byte	0x04, 0x17
        /*006e*/ 	.short	(.L_83 - .L_82)
.L_82:
        /*0070*/ 	.word	0x00000000
        /*0074*/ 	.short	0x0001
        /*0076*/ 	.short	0x0008
        /*0078*/ 	.byte	0x00, 0xf0, 0x21, 0x00


	//----- nvinfo : EIATTR_KPARAM_INFO
	.align		4
.L_83:
        /*007c*/ 	.byte	0x04, 0x17
        /*007e*/ 	.short	(.L_85 - .L_84)
.L_84:
        /*0080*/ 	.word	0x00000000
        /*0084*/ 	.short	0x0000
        /*0086*/ 	.short	0x0000
        /*0088*/ 	.byte	0x00, 0xf0, 0x21, 0x00


	//----- nvinfo : EIATTR_MAXREG_COUNT
	.align		4
.L_85:
        /*008c*/ 	.byte	0x03, 0x1b
        /*008e*/ 	.short	0x00ff


	//----- nvinfo : EIATTR_MERCURY_ISA_VERSION
	.align		4
        /*0090*/ 	.byte	0x03, 0x5f
        /*0092*/ 	.short	0x0000


	//----- nvinfo : EIATTR_EXIT_INSTR_OFFSETS
	.align		4
        /*0094*/ 	.byte	0x04, 0x1c
        /*0096*/ 	.short	(.L_87 - .L_86)


	//   ....[0]....
.L_86:
        /*0098*/ 	.word	0x000004c0
.L_87:


//--------------------- .nv.info._ZN17fastertransformer26add_bias_gelu_COL32_int8IOIfEEvPaPKT_iiPKfS6_ --------------------------
	.section	.nv.info._ZN17fastertransformer26add_bias_gelu_COL32_int8IOIfEEvPaPKT_iiPKfS6_,"",@"SHT_CUDA_INFO"
	.sectionflags	@""
	.align	4


	//----- nvinfo : EIATTR_CUDA_API_VERSION
	.align		4
        /*0000*/ 	.byte	0x04, 0x37
        /*0002*/ 	.short	(.L_89 - .L_88)
.L_88:
        /*0004*/ 	.word	0x00000082


	//----- nvinfo : EIATTR_SW2861232_WAR
	.align		4
.L_89:
        /*0008*/ 	.byte	0x01, 0x35
	.zero		2


	//----- nvinfo : EIATTR_PARAM_CBANK
	.align		4
        /*000c*/ 	.byte	0x04, 0x0a
        /*000e*/ 	.short	(.L_91 - .L_90)
	.align		4
.L_90:
        /*0010*/ 	.word	index@(.nv.constant0._ZN17fastertransformer26add_bias_gelu_COL32_int8IOIfEEvPaPKT_iiPKfS6_)
        /*0014*/ 	.short	0x0160
        /*0016*/ 	.short	0x0028


	//----- nvinfo : EIATTR_CBANK_PARAM_SIZE
	.align		4
.L_91:
        /*0018*/ 	.byte	0x03, 0x19
        /*001a*/ 	.short	0x0028


	//----- nvinfo : EIATTR_KPARAM_INFO
	.align		4
        /*001c*/ 	.byte	0x04, 0x17
        /*001e*/ 	.short	(.L_93 - .L_92)
.L_92:
        /*0020*/ 	.word	0x00000000
        /*0024*/ 	.short	0x0005
        /*0026*/ 	.short	0x0020
        /*0028*/ 	.byte	0x00, 0xf0, 0x21, 0x00


	//----- nvinfo : EIATTR_KPARAM_INFO
	.align		4
.L_93:
        /*002c*/ 	.byte	0x04, 0x17
        /*002e*/ 	.short	(.L_95 - .L_94)
.L_94:
        /*0030*/ 	.word	0x00000000
        /*0034*/ 	.short	0x0004
        /*0036*/ 	.short	0x0018
        /*0038*/ 	.byte	0x00, 0xf0, 0x21, 0x00


	//----- nvinfo : EIATTR_KPARAM_INFO
	.align		4
.L_95:
        /*003c*/ 	.byte	0x04, 0x17
        /*003e*/ 	.short	(.L_97 - .L_96)
.L_96:
        /*0040*/ 	.word	0x00000000
        /*0044*/ 	.short	0x0003
        /*0046*/ 	.short	0x0014
        /*0048*/ 	.byte	0x00, 0xf0, 0x11, 0x00


	//----- nvinfo : EIATTR_KPARAM_INFO
	.align		4
.L_97:
        /*004c*/ 	.byte	0x04, 0x17
        /*004e*/ 	.short	(.L_99 - .L_98)
.L_98:
        /*0050*/ 	.word	0x00000000
        /*0054*/ 	.short	0x0002
        /*0056*/ 	.short	0x0010
        /*0058*/ 	.byte	0x00, 0xf0, 0x11, 0x00


	//----- nvinfo : EIATTR_KPARAM_INFO
	.align		4
.L_99:
        /*005c*/ 	.byte	0x04, 0x17
        /*005e*/ 	.short	(.L_101 - .L_100)
.L_100:
        /*0060*/ 	.word	0x00000000
        /*0064*/ 	.short	0x0001
        /*0066*/ 	.short	0x0008
        /*0068*/ 	.byte	0x00, 0xf0, 0x21, 0x00


	//----- nvinfo : EIATTR_KPARAM_INFO
	.align		4
.L_101:
        /*006c*/ 	.byte	0x04, 0x17
        /*006e*/ 	.short	(.L_103 - .L_102)
.L_102:
        /*0070*/ 	.word	0x00000000
        /*0074*/ 	.short	0x0000
        /*0076*/ 	.short	0x0000
        /*0078*/ 	.byte	0x00, 0xf0, 0x21, 0x00


	//----- nvinfo : EIATTR_MAXREG_COUNT
	.align		4
.L_103:
        /*007c*/ 	.byte	0x03, 0x1b
        /*007e*/ 	.short	0x00ff


	//----- nvinfo : EIATTR_MERCURY_ISA_VERSION
	.align		4
        /*0080*/ 	.byte	0x03, 0x5f
        /*0082*/ 	.short	0x0000


	//----- nvinfo : EIATTR_EXIT_INSTR_OFFSETS
	.align		4
        /*0084*/ 	.byte	0x04, 0x1c
        /*0086*/ 	.short	(.L_105 - .L_104)


	//   ....[0]....
.L_104:
        /*0088*/ 	.word	0x00000040


	//   ....[1]....
        /*008c*/ 	.word	0x00000510


	//----- nvinfo : EIATTR_CRS_STACK_SIZE
	.align		4
.L_105:
        /*0090*/ 	.byte	0x04, 0x1e
        /*0092*/ 	.short	(.L_107 - .L_106)
.L_106:
        /*0094*/ 	.word	0x00000000
.L_107:


//--------------------- .nv.info._ZN17fastertransformer26add_bias_gelu_COL32_int8IOI6__halfEEvPaPKaPKT_iiPKfS9_ --------------------------
	.section	.nv.info._ZN17fastertransformer26add_bias_gelu_COL32_int8IOI6__halfEEvPaPKaPKT_iiPKfS9_,"",@"SHT_CUDA_INFO"
	.sectionflags	@""
	.align	4


	//----- nvinfo : EIATTR_CUDA_API_VERSION
	.align		4
        /*0000*/ 	.byte	0x04, 0x37
        /*0002*/ 	.short	(.L_109 - .L_108)
.L_108:
        /*0004*/ 	.word	0x00000082


	//----- nvinfo : EIATTR_SW2861232_WAR
	.align		4
.L_109:
        /*0008*/ 	.byte	0x01, 0x35
	.zero		2


	//----- nvinfo : EIATTR_PARAM_CBANK
	.align		4
        /*000c*/ 	.byte	0x04, 0x0a
        /*000e*/ 	.short	(.L_111 - .L_110)
	.align		4
.L_110:
        /*0010*/ 	.word	index@(.nv.constant0._ZN17fastertransformer26add_bias_gelu_COL32_int8IOI6__halfEEvPaPKaPKT_iiPKfS9_)
        /*0014*/ 	.short	0x0160
        /*0016*/ 	.short	0x0030


	//----- nvinfo : EIATTR_CBANK_PARAM_SIZE
	.align		4
.L_111:
        /*0018*/ 	.byte	0x03, 0x19
        /*001a*/ 	.short	0x0030


	//----- nvinfo : EIATTR_KPARAM_INFO
	.align		4
        /*001c*/ 	.byte	0x04, 0x17
        /*001e*/ 	.short	(.L_113 - .L_112)
.L_112:
        /*0020*/ 	.word	0x00000000
        /*0024*/ 	.short	0x0006
        /*0026*/ 	.short	0x0028
        /*0028*/ 	.byte	0x00, 0xf0, 0x21, 0x00


	//----- nvinfo : EIATTR_KPARAM_INFO
	.align		4
.L_113:
        /*002c*/ 	.byte	0x04, 0x17
        /*002e*/ 	.short	(.L_115 - .L_114)
.L_114:
        /*0030*/ 	.word	0x00000000
        /*0034*/ 	.short	0x0005
        /*0036*/ 	.short	0x0020
        /*0038*/ 	.byte	0x00, 0xf0, 0x21, 0x00


	//----- nvinfo : EIATTR_KPARAM_INFO
	.align		4
.L_115:
        /*003c*/ 	.byte	0x04, 0x17
        /*003e*/ 	.short	(.L_117 - .L_116)
.L_116:
        /*0040*/ 	.word	0x00000000
        /*0044*/ 	.short	0x0004
        /*0046*/ 	.short	0x001c
        /*0048*/ 	.byte	0x00, 0xf0, 0x11, 0x00


	//----- nvinfo : EIATTR_KPARAM_INFO
	.align		4
.L_117:
        /*004c*/ 	.byte	0x04, 0x17
        /*004e*/ 	.short	(.L_119 - .L_118)
.L_118:
        /*0050*/ 	.word	0x00000000
        /*0054*/ 	.short	0x0003
        /*0056*/ 	.short	0x0018
        /*0058*/ 	.byte	0x00, 0xf0, 0x11, 0x00


	//----- nvinfo : EIATTR_KPARAM_INFO
	.align		4
.L_119:
        /*005c*/ 	.byte	0x04, 0x17
        /*005e*/ 	.short	(.L_121 - .L_120)
.L_120:
        /*0060*/ 	.word	0x00000000
        /*0064*/ 	.short	0x0002
        /*0066*/ 	.short	0x0010
        /*0068*/ 	.byte	0x00, 0xf0, 0x21, 0x00


	//----- nvinfo : EIATTR_KPARAM_INFO
	.align		4
.L_121:
        /*006c*/ 	.byte	0x04, 0x17
        /*006e*/ 	.short	(.L_123 - .L_122)
.L_122:
        /*0070*/ 	.word	0x00000000
        /*0074*/ 	.short	0x0001
        /*0076*/ 	.short	0x0008
        /*0078*/ 	.byte	0x00, 0xf0, 0x21, 0x00


	//----- nvinfo : EIATTR_KPARAM_INFO
	.align		4
.L_123:
        /*007c*/ 	.byte	0x04, 0x17
        /*007e*/ 	.short	(.L_125 - .L_124)
.L_124:
        /*0080*/ 	.word	0x00000000
        /*0084*/ 	.short	0x0000
        /*0086*/ 	.short	0x0000
        /*0088*/ 	.byte	0x00, 0xf0, 0x21, 0x00


	//----- nvinfo : EIATTR_MAXREG_COUNT
	.align		4
.L_125:
        /*008c*/ 	.byte	0x03, 0x1b
        /*008e*/ 	.short	0x00ff


	//----- nvinfo : EIATTR_MERCURY_ISA_VERSION
	.align		4
        /*0090*/ 	.byte	0x03, 0x5f
        /*0092*/ 	.short	0x0000


	//----- nvinfo : EIATTR_EXIT_INSTR_OFFSETS
	.align		4
        /*0094*/ 	.byte	0x04, 0x1c
        /*0096*/ 	.short	(.L_127 - .L_126)


	//   ....[0]....
.L_126:
        /*0098*/ 	.word	0x00000040


	//   ....[1]....
        /*009c*/ 	.word	0x000005a0


	//----- nvinfo : EIATTR_CRS_STACK_SIZE
	.align		4
.L_127:
        /*00a0*/ 	.byte	0x04, 0x1e
        /*00a2*/ 	.short	(.L_129 - .L_128)
.L_128:
        /*00a4*/ 	.word	0x00000000
.L_129:


//--------------------- .nv.info._ZN17fastertransformer26add_bias_gelu_COL32_int8IOIfEEvPaPKaPKT_iiPKfS8_ --------------------------
	.section	.nv.info._ZN17fastertransformer26add_bias_gelu_COL32_int8IOIfEEvPaPKaPKT_iiPKfS8_,"",@"SHT_CUDA_INFO"
	.sectionflags	@""
	.align	4


	//----- nvinfo : EIATTR_CUDA_API_VERSION
	.align		4
        /*0000*/ 	.byte	0x04, 0x37
        /*0002*/ 	.short	(.L_131 - .L_130)
.L_130:
        /*0004*/ 	.word	0x00000082


	//----- nvinfo : EIATTR_SW2861232_WAR
	.align		4
.L_131:
        /*0008*/ 	.byte	0x01, 0x35
	.zero		2


	//----- nvinfo : EIATTR_PARAM_CBANK
	.align		4
        /*000c*/ 	.byte	0x04, 0x0a
        /*000e*/ 	.short	(.L_133 - .L_132)
	.align		4
.L_132:
        /*0010*/ 	.word	index@(.nv.constant0._ZN17fastertransformer26add_bias_gelu_COL32_int8IOIfEEvPaPKaPKT_iiPKfS8_)
        /*0014*/ 	.short	0x0160
        /*0016*/ 	.short	0x0030


	//----- nvinfo : EIATTR_CBANK_PARAM_SIZE
	.align		4
.L_133:
        /*0018*/ 	.byte	0x03, 0x19
        /*001a*/ 	.short	0x0030


	//----- nvinfo : EIATTR_KPARAM_INFO
	.align		4
        /*001c*/ 	.byte	0x04, 0x17
        /*001e*/ 	.short	(.L_135 - .L_134)
.L_134:
        /*0020*/ 	.word	0x00000000
        /*0024*/ 	.short	0x0006
        /*0026*/ 	.short	0x0028
        /*0028*/ 	.byte	0x00, 0xf0, 0x21, 0x00


	//----- nvinfo : EIATTR_KPARAM_INFO
	.align		4
.L_135:
        /*002c*/ 	.byte	0x04, 0x17
        /*002e*/ 	.short	(.L_137 - .L_136)
.L_136:
        /*0030*/ 	.word	0x00000000
        /*0034*/ 	.short	0x0005
        /*0036*/ 	.short	0x0020
        /*0038*/ 	.byte	0x00, 0xf0, 0x21, 0x00


	//----- nvinfo : EIATTR_KPARAM_INFO
	.align		4
.L_137:
        /*003c*/ 	.byte	0x04, 0x17
        /*003e*/ 	.short	(.L_139 - .L_138)
.L_138:
        /*0040*/ 	.word	0x00000000
        /*0044*/ 	.short	0x0004
        /*0046*/ 	.short	0x001c
        /*0048*/ 	.byte	0x00, 0xf0, 0x11, 0x00


	//----- nvinfo : EIATTR_KPARAM_INFO
	.align		4
.L_139:
        /*004c*/ 	.byte	0x04, 0x17
        /*004e*/ 	.short	(.L_141 - .L_140)
.L_140:
        /*0050*/ 	.word	0x00000000
        /*0054*/ 	.short	0x0003
        /*0056*/ 	.short	0x0018
        /*0058*/ 	.byte	0x00, 0xf0, 0x11, 0x00


	//----- nvinfo : EIATTR_KPARAM_INFO
	.align		4
.L_141:
        /*005c*/ 	.byte	0x04, 0x17
        /*005e*/ 	.short	(.L_143 - .L_142)
.L_142:
        /*0060*/ 	.word	0x00000000
        /*0064*/ 	.short	0x0002
        /*0066*/ 	.short	0x0010
        /*0068*/ 	.byte	0x00, 0xf0, 0x21, 0x00


	//----- nvinfo : EIATTR_KPARAM_INFO
	.align		4
.L_143:
        /*006c*/ 	.byte	0x04, 0x17
        /*006e*/ 	.short	(.L_145 - .L_144)
.L_144:
        /*0070*/ 	.word	0x00000000
        /*0074*/ 	.short	0x0001
        /*0076*/ 	.short	0x0008
        /*0078*/ 	.byte	0x00, 0xf0, 0x21, 0x00


	//----- nvinfo : EIATTR_KPARAM_INFO
	.align		4
.L_145:
        /*007c*/ 	.byte	0x04, 0x17
        /*007e*/ 	.short	(.L_147 - .L_146)
.L_146:
        /*0080*/ 	.word	0x00000000
        /*0084*/ 	.short	0x0000
        /*0086*/ 	.short	0x0000
        /*0088*/ 	.byte	0x00, 0xf0, 0x21, 0x00


	//----- nvinfo : EIATTR_MAXREG_COUNT
	.align		4
.L_147:
        /*008c*/ 	.byte	0x03, 0x1b
        /*008e*/ 	.short	0x00ff


	//----- nvinfo : EIATTR_MERCURY_ISA_VERSION
	.align		4
        /*0090*/ 	.byte	0x03, 0x5f
        /*0092*/ 	.short	0x0000


	//----- nvinfo : EIATTR_EXIT_INSTR_OFFSETS
	.align		4
        /*0094*/ 	.byte	0x04, 0x1c
        /*0096*/ 	.short	(.L_149 - .L_148)


	//   ....[0]....
.L_148:
        /*0098*/ 	.word	0x00000040


	//   ....[1]....
        /*009c*/ 	.word	0x00000550


	//----- nvinfo : EIATTR_CRS_STACK_SIZE
	.align		4
.L_149:
        /*00a0*/ 	.byte	0x04, 0x1e
        /*00a2*/ 	.short	(.L_151 - .L_150)
.L_150:
        /*00a4*/ 	.word	0x00000000
.L_151:


//--------------------- .nv.info._ZN17fastertransformer26add_bias_gelu_COL32_int8IOI6__halfEEvPaPKT_iiPKfS7_ --------------------------
	.section	.nv.info._ZN17fastertransformer26add_bias_gelu_COL32_int8IOI6__halfEEvPaPKT_iiPKfS7_,"",@"SHT_CUDA_INFO"
	.sectionflags	@""
	.align	4


	//----- nvinfo : EIATTR_CUDA_API_VERSION
	.align		4
        /*0000*/ 	.byte	0x04, 0x37
        /*0002*/ 	.short	(.L_153 - .L_152)
.L_152:
        /*0004*/ 	.word	0x00000082


	//----- nvinfo : EIATTR_SW2861232_WAR
	.align		4
.L_153:
        /*0008*/ 	.byte	0x01, 0x35
	.zero		2


	//----- nvinfo : EIATTR_PARAM_CBANK
	.align		4
        /*000c*/ 	.byte	0x04, 0x0a
        /*000e*/ 	.short	(.L_155 - .L_154)
	.align		4
.L_154:
        /*0010*/ 	.word	index@(.nv.constant0._ZN17fastertransformer26add_bias_gelu_COL32_int8IOI6__halfEEvPaPKT_iiPKfS7_)
        /*0014*/ 	.short	0x0160
        /*0016*/ 	.short	0x0028


	//----- nvinfo : EIATTR_CBANK_PARAM_SIZE
	.align		4
.L_155:
        /*0018*/ 	.byte	0x03, 0x19
        /*001a*/ 	.short	0x0028


	//----- nvinfo : EIATTR_KPARAM_INFO
	.align		4
        /*001c*/ 	.byte	0x04, 0x17
        /*001e*/ 	.short	(.L_157 - .L_156)
.L_156:
        /*0020*/ 	.word	0x00000000
        /*0024*/ 	.short	0x0005
        /*0026*/ 	.short	0x0020
        /*0028*/ 	.byte	0x00, 0xf0, 0x21, 0x00


	//----- nvinfo : EIATTR_KPARAM_INFO
	.align		4
.L_157:
        /*002c*/ 	.byte	0x04, 0x17
        /*002e*/ 	.short	(.L_159 - .L_158)
.L_158:
        /*0030*/ 	.word	0x00000000
        /*0034*/ 	.short	0x0004
        /*0036*/ 	.short	0x0018
        /*0038*/ 	.byte	0x00, 0xf0, 0x21, 0x00


	//----- nvinfo : EIATTR_KPARAM_INFO
	.align		4
.L_159:
        /*003c*/ 	.byte	0x04, 0x17
        /*003e*/ 	.short	(.L_161 - .L_160)
.L_160:
        /*0040*/ 	.word	0x00000000
        /*0044*/ 	.short	0x0003
        /*0046*/ 	.short	0x0014
        /*0048*/ 	.byte	0x00, 0xf0, 0x11, 0x00


	//----- nvinfo : EIATTR_KPARAM_INFO
	.align		4
.L_161:
        /*004c*/ 	.byte	0x04, 0x17
        /*004e*/ 	.short	(.L_163 - .L_162)
.L_162:
        /*0050*/ 	.word	0x00000000
        /*0054*/ 	.short	0x0002
        /*0056*/ 	.short	0x0010
        /*0058*/ 	.byte	0x00, 0xf0, 0x11, 0x00


	//----- nvinfo : EIATTR_KPARAM_INFO
	.align		4
.L_163:
        /*005c*/ 	.byte	0x04, 0x17
        /*005e*/ 	.short	(.L_165 - .L_164)
.L_164:
        /*0060*/ 	.word	0x00000000
        /*0064*/ 	.short	0x0001
        /*0066*/ 	.short	0x0008
        /*0068*/ 	.byte	0x00, 0xf0, 0x21, 0x00


	//----- nvinfo : EIATTR_KPARAM_INFO
	.align		4
.L_165:
        /*006c*/ 	.byte	0x04, 0x17
        /*006e*/ 	.short	(.L_167 - .L_166)
.L_166:
        /*0070*/ 	.word	0x00000000
        /*0074*/ 	.short	0x0000
        /*0076*/ 	.short	0x0000
        /*0078*/ 	.byte	0x00, 0xf0, 0x21, 0x00


	//----- nvinfo : EIATTR_MAXREG_COUNT
	.align		4
.L_167:
        /*007c*/ 	.byte	0x03, 0x1b
        /*007e*/ 	.short	0x00ff


	//----- nvinfo : EIATTR_MERCURY_ISA_VERSION
	.align		4
        /*0080*/ 	.byte	0x03, 0x5f
        /*0082*/ 	.short	0x0000


	//----- nvinfo : EIATTR_EXIT_INSTR_OFFSETS
	.align		4
        /*0084*/ 	.byte	0x04, 0x1c
        /*0086*/ 	.short	(.L_169 - .L_168)


	//   ....[0]....
.L_168:
        /*0088*/ 	.word	0x00000040


	//   ....[1]....
        /*008c*/ 	.word	0x00000590


	//----- nvinfo : EIATTR_CRS_STACK_SIZE
	.align		4
.L_169:
        /*0090*/ 	.byte	0x04, 0x1e
        /*0092*/ 	.short	(.L_171 - .L_170)
.L_170:
        /*0094*/ 	.word	0x00000000
.L_171:


//--------------------- .nv.info._ZN17fastertransformer32add_bias_gelu_COL32_int32I_int8OEP5char4PK4int4PK7__half2iiPK6float4PKfSC_ --------------------------
	.section	.nv.info._ZN17fastertransformer32add_bias_gelu_COL32_int32I_int8OEP5char4PK4int4PK7__half2iiPK6float4PKfSC_,"",@"SHT_CUDA_INFO"
	.sectionflags	@""
	.align	4


	//----- nvinfo : EIATTR_CUDA_API_VERSION
	.align		4
        /*0000*/ 	.byte	0x04, 0x37
        /*0002*/ 	.short	(.L_173 - .L_172)
.L_172:
        /*0004*/ 	.word	0x00000082


	//----- nvinfo : EIATTR_SW2861232_WAR
	.align		4
.L_173:
        /*0008*/ 	.byte	0x01, 0x35
	.zero		2


	//----- nvinfo : EIATTR_PARAM_CBANK
	.align		4
        /*000c*/ 	.byte	0x04, 0x0a
        /*000e*/ 	.short	(.L_175 - .L_174)
	.align		4
.L_174:
        /*0010*/ 	.word	index@(.nv.constant0._ZN17fastertransformer32add_bias_gelu_COL32_int32I_int8OEP5char4PK4int4PK7__half2iiPK6float4PKfSC_)
        /*0014*/ 	.short	0x0160
        /*0016*/ 	.short	0x0038


	//----- nvinfo : EIATTR_CBANK_PARAM_SIZE
	.align		4
.L_175:
        /*0018*/ 	.byte	0x03, 0x19
        /*001a*/ 	.short	0x0038


	//----- nvinfo : EIATTR_KPARAM_INFO
	.align		4
        /*001c*/ 	.byte	0x04, 0x17
        /*001e*/ 	.short	(.L_177 - .L_176)
.L_176:
        /*0020*/ 	.word	0x00000000
        /*0024*/ 	.short	0x0007
        /*0026*/ 	.short	0x0030
        /*0028*/ 	.byte	0x00, 0xf0, 0x21, 0x00


	//----- nvinfo : EIATTR_KPARAM_INFO
	.align		4
.L_177:
        /*002c*/ 	.byte	0x04, 0x17
        /*002e*/ 	.short	(.L_179 - .L_178)
.L_178:
        /*0030*/ 	.word	0x00000000
        /*0034*/ 	.short	0x0006
        /*0036*/ 	.short	0x0028
        /*0038*/ 	.byte	0x00, 0xf0, 0x21, 0x00


	//----- nvinfo : EIATTR_KPARAM_INFO
	.align		4
.L_179:
        /*003c*/ 	.byte	0x04, 0x17
        /*003e*/ 	.short	(.L_181 - .L_180)
.L_180:
        /*0040*/ 	.word	0x00000000
        /*0044*/ 	.short	0x0005
        /*0046*/ 	.short	0x0020
        /*0048*/ 	.byte	0x00, 0xf0, 0x21, 0x00


	//----- nvinfo : EIATTR_KPARAM_INFO
	.align		4
.L_181:
        /*004c*/ 	.byte	0x04, 0x17
        /*004e*/ 	.short	(.L_183 - .L_182)
.L_182:
        /*0050*/ 	.word	0x00000000
        /*0054*/ 	.short	0x0004
        /*0056*/ 	.short	0x001c
        /*0058*/ 	.byte	0x00, 0xf0, 0x11, 0x00


	//----- nvinfo : EIATTR_KPARAM_INFO
	.align		4
.L_183:
        /*005c*/ 	.byte	0x04, 0x17
        /*005e*/ 	.short	(.L_185 - .L_184)
.L_184:
        /*0060*/ 	.word	0x00000000
        /*0064*/ 	.short	0x0003
        /*0066*/ 	.short	0x0018
        /*0068*/ 	.byte	0x00, 0xf0, 0x11, 0x00


	//----- nvinfo : EIATTR_KPARAM_INFO
	.align		4
.L_185:
        /*006c*/ 	.byte	0x04, 0x17
        /*006e*/ 	.short	(.L_187 - .L_186)
.L_186:
        /*0070*/ 	.word	0x00000000
        /*0074*/ 	.short	0x0002
        /*0076*/ 	.short	0x0010
        /*0078*/ 	.byte	0x00, 0xf0, 0x21, 0x00


	//----- nvinfo : EIATTR_KPARAM_INFO
	.align		4
.L_187:
        /*007c*/ 	.byte	0x04, 0x17
        /*007e*/ 	.short	(.L_189 - .L_188)
.L_188:
        /*0080*/ 	.word	0x00000000
        /*0084*/ 	.short	0x0001
        /*0086*/ 	.short	0x0008
        /*0088*/ 	.byte	0x00, 0xf0, 0x21, 0x00


	//----- nvinfo : EIATTR_KPARAM_INFO
	.align		4
.L_189:
        /*008c*/ 	.byte	0x04, 0x17
        /*008e*/ 	.short	(.L_191 - .L_190)
.L_190:
        /*0090*/ 	.word	0x00000000
        /*0094*/ 	.short	0x0000
        /*0096*/ 	.short	0x0000
        /*0098*/ 	.byte	0x00, 0xf0, 0x21, 0x00


	//----- nvinfo : EIATTR_MAXREG_COUNT
	.align		4
.L_191:
        /*009c*/ 	.byte	0x03, 0x1b
        /*009e*/ 	.short	0x00ff


	//----- nvinfo : EIATTR_MERCURY_ISA_VERSION
	.align		4
        /*00a0*/ 	.byte	0x03, 0x5f
        /*00a2*/ 	.short	0x0000


	//----- nvinfo : EIATTR_EXIT_INSTR_OFFSETS
	.align		4
        /*00a4*/ 	.byte	0x04, 0x1c
        /*00a6*/ 	.short	(.L_193 - .L_192)


	//   ....[0]....
.L_192:
        /*00a8*/ 	.word	0x00000570
.L_193:


//--------------------- .nv.info._ZN17fastertransformer32add_bias_gelu_COL32_int32I_int8OEPaPKiPKfiiS4_S4_S4_ --------------------------
	.section	.nv.info._ZN17fastertransformer32add_bias_gelu_COL32_int32I_int8OEPaPKiPKfiiS4_S4_S4_,"",@"SHT_CUDA_INFO"
	.sectionflags	@""
	.align	4


	//----- nvinfo : EIATTR_CUDA_API_VERSION
	.align		4
        /*0000*/ 	.byte	0x04, 0x37
        /*0002*/ 	.short	(.L_195 - .L_194)
.L_194:
        /*0004*/ 	.word	0x00000082


	//----- nvinfo : EIATTR_SW2861232_WAR
	.align		4
.L_195:
        /*0008*/ 	.byte	0x01, 0x35
	.zero		2


	//----- nvinfo : EIATTR_PARAM_CBANK
	.align		4
        /*000c*/ 	.byte	0x04, 0x0a
        /*000e*/ 	.short	(.L_197 - .L_196)
	.align		4
.L_196:
        /*0010*/ 	.word	index@(.nv.constant0._ZN17fastertransformer32add_bias_gelu_COL32_int32I_int8OEPaPKiPKfiiS4_S4_S4_)
        /*0014*/ 	.short	0x0160
        /*0016*/ 	.short	0x0038


	//----- nvinfo : EIATTR_CBANK_PARAM_SIZE
	.align		4
.L_197:
        /*0018*/ 	.byte	0x03, 0x19
        /*001a*/ 	.short	0x0038


	//----- nvinfo : EIATTR_KPARAM_INFO
	.align		4
        /*001c*/ 	.byte	0x04, 0x17
        /*001e*/ 	.short	(.L_199 - .L_198)
.L_198:
        /*0020*/ 	.word	0x00000000
        /*0024*/ 	.short	0x0007
        /*0026*/ 	.short	0x0030
        /*0028*/ 	.byte	0x00, 0xf0, 0x21, 0x00


	//----- nvinfo : EIATTR_KPARAM_INFO
	.align		4
.L_199:
        /*002c*/ 	.byte	0x04, 0x17
        /*002e*/ 	.short	(.L_201 - .L_200)
.L_200:
        /*0030*/ 	.word	0x00000000
        /*0034*/ 	.short	0x0006
        /*0036*/ 	.short	0x0028
        /*0038*/ 	.byte	0x00, 0xf0, 0x21, 0x00


	//----- nvinfo : EIATTR_KPARAM_INFO
	.align		4
.L_201:
        /*003c*/ 	.byte	0x04, 0x17
        /*003e*/ 	.short	(.L_203 - .L_202)
.L_202:
        /*0040*/ 	.word	0x00000000
        /*0044*/ 	.short	0x0005
        /*0046*/ 	.short	0x0020
        /*0048*/ 	.byte	0x00, 0xf0, 0x21, 0x00


	//----- nvinfo : EIATTR_KPARAM_INFO
	.align		4
.L_203:
        /*004c*/ 	.byte	0x04, 0x17
        /*004e*/ 	.short	(.L_205 - .L_204)
.L_204:
        /*0050*/ 	.word	0x00000000
        /*0054*/ 	.short	0x0004
        /*0056*/ 	.short	0x001c
        /*0058*/ 	.byte	0x00, 0xf0, 0x11, 0x00


	//----- nvinfo : EIATTR_KPARAM_INFO
	.align		4
.L_205:
        /*005c*/ 	.byte	0x04, 0x17
        /*005e*/ 	.short	(.L_207 - .L_206)
.L_206:
        /*0060*/ 	.word	0x00000000
        /*0064*/ 	.short	0x0003
        /*0066*/ 	.short	0x0018
        /*0068*/ 	.byte	0x00, 0xf0, 0x11, 0x00


	//----- nvinfo : EIATTR_KPARAM_INFO
	.align		4
.L_207:
        /*006c*/ 	.byte	0x04, 0x17
        /*006e*/ 	.short	(.L_209 - .L_208)
.L_208:
        /*0070*/ 	.word	0x00000000
        /*0074*/ 	.short	0x0002
        /*0076*/ 	.short	0x0010
        /*0078*/ 	.byte	0x00, 0xf0, 0x21, 0x00


	//----- nvinfo : EIATTR_KPARAM_INFO
	.align		4
.L_209:
        /*007c*/ 	.byte	0x04, 0x17
        /*007e*/ 	.short	(.L_211 - .L_210)
.L_210:
        /*0080*/ 	.word	0x00000000
        /*0084*/ 	.short	0x0001
        /*0086*/ 	.short	0x0008
        /*0088*/ 	.byte	0x00, 0xf0, 0x21, 0x00


	//----- nvinfo : EIATTR_KPARAM_INFO
	.align		4
.L_211:
        /*008c*/ 	.byte	0x04, 0x17
        /*008e*/ 	.short	(.L_213 - .L_212)
.L_212:
        /*0090*/ 	.word	0x00000000
        /*0094*/ 	.short	0x0000
        /*0096*/ 	.short	0x0000
        /*0098*/ 	.byte	0x00, 0xf0, 0x21, 0x00


	//----- nvinfo : EIATTR_MAXREG_COUNT
	.align		4
.L_213:
        /*009c*/ 	.byte	0x03, 0x1b
        /*009e*/ 	.short	0x00ff


	//----- nvinfo : EIATTR_MERCURY_ISA_VERSION
	.align		4
        /*00a0*/ 	.byte	0x03, 0x5f
        /*00a2*/ 	.short	0x0000


	//----- nvinfo : EIATTR_EXIT_INSTR_OFFSETS
	.align		4
        /*00a4*/ 	.byte	0x04, 0x1c
        /*00a6*/ 	.short	(.L_215 - .L_214)


	//   ....[0]....
.L_214:
        /*00a8*/ 	.word	0x00000510
.L_215:


//--------------------- .nv.callgraph             --------------------------
	.section	.nv.callgraph,"",@"SHT_CUDA_CALLGRAPH"
	.align	4
	.sectionentsize	8
	.align		4
        /*0000*/ 	.word	0x00000000
	.align		4
        /*0004*/ 	.word	0xffffffff
	.align		4
        /*0008*/ 	.word	0x00000000
	.align		4
        /*000c*/ 	.word	0xfffffffe
	.align		4
        /*0010*/ 	.word	0x00000000
	.align		4
        /*0014*/ 	.word	0xfffffffd
	.align		4
        /*0018*/ 	.word	0x00000000
	.align		4
        /*001c*/ 	.word	0xfffffffc


//--------------------- .nv.rel.action            --------------------------
	.section	.nv.rel.action,"",@"SHT_CUDA_RELOCINFO"
	.align	8
	.sectionentsize	8
        /*0000*/ 	.byte	0x73, 0x00, 0x00, 0x00, 0x00, 0x00, 0x00, 0x00, 0x00, 0x00, 0x00, 0x11, 0x25, 0x00, 0x05, 0x36


//--------------------- .nv.constant0._ZN17fastertransformer24add_bias_gelu_ROW_int8IOI6__halfEEvPaPKaPKT_iiPKfS9_ --------------------------
	.section	.nv.constant0._ZN17fastertransformer24add_bias_gelu_ROW_int8IOI6__halfEEvPaPKaPKT_iiPKfS9_,"a",@progbits
	.sectionflags	@""
	.align	4
.nv.constant0._ZN17fastertransformer24add_bias_gelu_ROW_int8IOI6__halfEEvPaPKaPKT_iiPKfS9_:
	.zero		400


//--------------------- .nv.constant0._ZN17fastertransformer24add_bias_gelu_ROW_int8IOIfEEvPaPKaPKT_iiPKfS8_ --------------------------
	.section	.nv.constant0._ZN17fastertransformer24add_bias_gelu_ROW_int8IOIfEEvPaPKaPKT_iiPKfS8_,"a",@progbits
	.sectionflags	@""
	.align	4
.nv.constant0._ZN17fastertransformer24add_bias_gelu_ROW_int8IOIfEEvPaPKaPKT_iiPKfS8_:
	.zero		400


//--------------------- .nv.constant0._ZN17fastertransformer26add_bias_gelu_COL32_int8IOIfEEvPaPKT_iiPKfS6_ --------------------------
	.section	.nv.constant0._ZN17fastertransformer26add_bias_gelu_COL32_int8IOIfEEvPaPKT_iiPKfS6_,"a",@progbits
	.sectionflags	@""
	.align	4
.nv.constant0._ZN17fastertransformer26add_bias_gelu_COL32_int8IOIfEEvPaPKT_iiPKfS6_:
	.zero		392


//--------------------- .nv.constant0._ZN17fastertransformer26add_bias_gelu_COL32_int8IOI6__halfEEvPaPKaPKT_iiPKfS9_ --------------------------
	.section	.nv.constant0._ZN17fastertransformer26add_bias_gelu_COL32_int8IOI6__halfEEvPaPKaPKT_iiPKfS9_,"a",@progbits
	.sectionflags	@""
	.align	4
.nv.constant0._ZN17fastertransformer26add_bias_gelu_COL32_int8IOI6__halfEEvPaPKaPKT_iiPKfS9_:
	.zero		400


//--------------------- .nv.constant0._ZN17fastertransformer26add_bias_gelu_COL32_int8IOIfEEvPaPKaPKT_iiPKfS8_ --------------------------
	.section	.nv.constant0._ZN17fastertransformer26add_bias_gelu_COL32_int8IOIfEEvPaPKaPKT_iiPKfS8_,"a",@progbits
	.sectionflags	@""
	.align	4
.nv.constant0._ZN17fastertransformer26add_bias_gelu_COL32_int8IOIfEEvPaPKaPKT_iiPKfS8_:
	.zero		400


//--------------------- .nv.constant0._ZN17fastertransformer26add_bias_gelu_COL32_int8IOI6__halfEEvPaPKT_iiPKfS7_ --------------------------
	.section	.nv.constant0._ZN17fastertransformer26add_bias_gelu_COL32_int8IOI6__halfEEvPaPKT_iiPKfS7_,"a",@progbits
	.sectionflags	@""
	.align	4
.nv.constant0._ZN17fastertransformer26add_bias_gelu_COL32_int8IOI6__halfEEvPaPKT_iiPKfS7_:
	.zero		392


//--------------------- .nv.constant0._ZN17fastertransformer32add_bias_gelu_COL32_int32I_int8OEP5char4PK4int4PK7__half2iiPK6float4PKfSC_ --------------------------
	.section	.nv.constant0._ZN17fastertransformer32add_bias_gelu_COL32_int32I_int8OEP5char4PK4int4PK7__half2iiPK6float4PKfSC_,"a",@progbits
	.sectionflags	@""
	.align	4
.nv.constant0._ZN17fastertransformer32add_bias_gelu_COL32_int32I_int8OEP5char4PK4int4PK7__half2iiPK6float4PKfSC_:
	.zero		408


//--------------------- .nv.constant0._ZN17fastertransformer32add_bias_gelu_COL32_int32I_int8OEPaPKiPKfiiS4_S4_S4_ --------------------------
	.section	.nv.constant0._ZN17fastertransformer32add_bias_gelu_COL32_int32I_int8OEPaPKiPKfiiS4_S4_S4_,"a",@progbits
	.sectionflags	@""
	.align	4
.nv.constant0._ZN17fastertransformer32add_bias_gelu_COL32_int32I_int8OEPaPKiPKfiiS4_S4_S4_:
	.zero		408


//--------------------- .text._ZN17fastertransformer24add_bias_gelu_ROW_int8IOI6__halfEEvPaPKaPKT_iiPKfS9_ --------------------------
	.section	.text._ZN17fastertransformer24add_bias_gelu_ROW_int8IOI6__halfEEvPaPKaPKT_iiPKfS9_,"ax",@progbits
	.sectioninfo	@"SHI_REGISTERS=22"
	.align	128
        .global         _ZN17fastertransformer24add_bias_gelu_ROW_int8IOI6__halfEEvPaPKaPKT_iiPKfS9_
        .type           _ZN17fastertransformer24add_bias_gelu_ROW_int8IOI6__halfEEvPaPKaPKT_iiPKfS9_,@function
        .size           _ZN17fastertransformer24add_bias_gelu_ROW_int8IOI6__halfEEvPaPKaPKT_iiPKfS9_,(.L_x_12 - _ZN17fastertransformer24add_bias_gelu_ROW_int8IOI6__halfEEvPaPKaPKT_iiPKfS9_)
        .other          _ZN17fastertransformer24add_bias_gelu_ROW_int8IOI6__halfEEvPaPKaPKT_iiPKfS9_,@"STO_CUDA_ENTRY STV_DEFAULT"
_ZN17fastertransformer24add_bias_gelu_ROW_int8IOI6__halfEEvPaPKaPKT_iiPKfS9_:
.text._ZN17fastertransformer24add_bias_gelu_ROW_int8IOI6__halfEEvPaPKaPKT_iiPKfS9_:
[----:B------:R-:W-:Y:S02]  /*0000*/  MOV R1, c[0x0][0x28] ;  /* 0x00000a0000017a02 */ /* 0x000fe40000000f00 */
[----:B------:R-:W0:Y:S04]  /*0010*/  S2R R10, SR_TID.X ;  /* 0x00000000000a7919 */ /* 0x000e280000002100 */
[----:B------:R-:W1:Y:S01]  /*0020*/  S2R R3, SR_CTAID.X ;  /* 0x0000000000037919 */ /* 0x000e620000002500 */
[----:B------:R-:W-:Y:S01]  /*0030*/  HFMA2.MMA R11, -RZ, RZ, 0, 1.1920928955078125e-07 ;  /* 0x00000002ff0b7435 */ /* 0x000fe200000001ff */
[----:B------:R-:W-:Y:S01]  /*0040*/  ULDC.64 UR4, c[0x0][0x118] ;  /* 0x0000460000047ab9 */ /* 0x000fe20000000a00 */
[----:B0-----:R-:W-:-:S05]  /*0050*/  SHF.L.U32 R10, R10, 0x2, RZ ;  /* 0x000000020a0a7819 */ /* 0x001fca00000006ff */
[----:B-1----:R-:W-:-:S05]  /*0060*/  IMAD R0, R3, c[0x0][0x17c], R10 ;  /* 0x00005f0003007a24 */ /* 0x002fca00078e020a */
[----:B------:R-:W-:-:S04]  /*0070*/  LOP3.LUT R0, R0, 0xfffffffc, RZ, 0xc0, !PT ;  /* 0xfffffffc00007812 */ /* 0x000fc800078ec0ff */
[----:B------:R-:W-:-:S04]  /*0080*/  IADD3 R4, P0, R0, c[0x0][0x168], RZ ;  /* 0x00005a0000047a10 */ /* 0x000fc80007f1e0ff */
[----:B------:R-:W-:-:S05]  /*0090*/  IADD3.X R5, RZ, c[0x0][0x16c], RZ, P0, !PT ;  /* 0x00005b00ff057a10 */ /* 0x000fca00007fe4ff */
[----:B------:R-:W2:Y:S01]  /*00a0*/  LDG.E.CONSTANT R19, [R4.64] ;  /* 0x0000000404137981 */ /* 0x000ea2000c1e9900 */
[----:B------:R-:W-:Y:S01]  /*00b0*/  IMAD.WIDE R10, R10, R11, c[0x0][0x170] ;  /* 0x00005c000a0a7625 */ /* 0x000fe200078e020b */
[----:B------:R-:W-:Y:S02]  /*00c0*/  MOV R6, c[0x0][0x180] ;  /* 0x0000600000067a02 */ /* 0x000fe40000000f00 */
[----:B------:R-:W-:Y:S02]  /*00d0*/  MOV R7, c[0x0][0x184] ;  /* 0x0000610000077a02 */ /* 0x000fe40000000f00 */
[----:B------:R-:W3:Y:S04]  /*00e0*/  LDG.E.U16.CONSTANT R12, [R10.64] ;  /* 0x000000040a0c7981 */ /* 0x000ee8000c1e9500 */
[----:B------:R-:W4:Y:S04]  /*00f0*/  LDG.E.CONSTANT R6, [R6.64] ;  /* 0x0000000406067981 */ /* 0x000f28000c1e9900 */
[----:B------:R-:W5:Y:S04]  /*0100*/  LDG.E.U16.CONSTANT R14, [R10.64+0x2] ;  /* 0x000002040a0e7981 */ /* 0x000f68000c1e9500 */
[----:B------:R-:W5:Y:S04]  /*0110*/  LDG.E.U16.CONSTANT R16, [R10.64+0x4] ;  /* 0x000004040a107981 */ /* 0x000f68000c1e9500 */
[----:B------:R-:W5:Y:S01]  /*0120*/  LDG.E.U16.CONSTANT R18, [R10.64+0x6] ;  /* 0x000006040a127981 */ /* 0x000f62000c1e9500 */
[----:B------:R-:W-:-:S02]  /*0130*/  MOV R8, c[0x0][0x188] ;  /* 0x0000620000087a02 */ /* 0x000fc40000000f00 */
[----:B------:R-:W-:-:S05]  /*0140*/  MOV R9, c[0x0][0x18c] ;  /* 0x0000630000097a02 */ /* 0x000fca0000000f00 */
[----:B------:R0:W5:Y:S01]  /*0150*/  LDG.E.CONSTANT R2, [R8.64] ;  /* 0x0000000408027981 */ /* 0x000162000c1e9900 */
[----:B--2---:R-:W4:Y:S01]  /*0160*/  I2F.S8 R3, R19 ;  /* 0x0000001300037306 */ /* 0x004f220000001400 */
[----:B---3--:R-:W-:-:S07]  /*0170*/  HADD2.F32 R4, -RZ, R12.H0_H0 ;  /* 0x2000000cff047230 */ /* 0x008fce0000004100 */
[----:B------:R-:W1:Y:S08]  /*0180*/  I2F.S8 R13, R19.B1 ;  /* 0x10000013000d7306 */ /* 0x000e700000001400 */
[----:B------:R-:W2:Y:S01]  /*0190*/  I2F.S8 R15, R19.B2 ;  /* 0x20000013000f7306 */ /* 0x000ea20000001400 */
[----:B----4-:R-:W-:Y:S01]  /*01a0*/  FFMA.FTZ R4, R6, R3, R4 ;  /* 0x0000000306047223 */ /* 0x010fe20000010004 */
[----:B-----5:R-:W-:-:S02]  /*01b0*/  HADD2.F32 R3, -RZ, R14.H0_H0 ;  /* 0x2000000eff037230 */ /* 0x020fc40000004100 */
[----:B------:R-:W-:Y:S01]  /*01c0*/  HADD2.F32 R16, -RZ, R16.H0_H0 ;  /* 0x20000010ff107230 */ /* 0x000fe20000004100 */
[C---:B------:R-:W-:Y:S01]  /*01d0*/  FMUL.FTZ R5, R4.reuse, 0.044714998453855514526 ;  /* 0x3d37271304057820 */ /* 0x040fe20000410000 */
[----:B------:R-:W-:Y:S02]  /*01e0*/  HADD2.F32 R18, -RZ, R18.H0_H0 ;  /* 0x20000012ff127230 */ /* 0x000fe40000004100 */
[----:B------:R-:W3:Y:S01]  /*01f0*/  I2F.S8 R17, R19.B3 ;  /* 0x3000001300117306 */ /* 0x000ee20000001400 */
[----:B------:R-:W-:Y:S02]  /*0200*/  FMUL.FTZ R5, R4, R5 ;  /* 0x0000000504057220 */ /* 0x000fe40000410000 */
[----:B-1----:R-:W-:Y:S02]  /*0210*/  FFMA.FTZ R3, R6, R13, R3 ;  /* 0x0000000d06037223 */ /* 0x002fe40000010003 */
[----:B------:R-:W-:Y:S02]  /*0220*/  FFMA.FTZ R7, R4, R5, R4 ;  /* 0x0000000504077223 */ /* 0x000fe40000010004 */
[----:B0-----:R-:W-:-:S02]  /*0230*/  FMUL.FTZ R8, R3, 0.044714998453855514526 ;  /* 0x3d37271303087820 */ /* 0x001fc40000410000 */
[C---:B--2---:R-:W-:Y:S02]  /*0240*/  FFMA.FTZ R5, R6.reuse, R15, R16 ;  /* 0x0000000f06057223 */ /* 0x044fe40000010010 */
[----:B------:R-:W-:Y:S02]  /*0250*/  FMUL.FTZ R8, R3, R8 ;  /* 0x0000000803087220 */ /* 0x000fe40000410000 */
[----:B------:R-:W-:Y:S02]  /*0260*/  FMUL.FTZ R10, R5, 0.044714998453855514526 ;  /* 0x3d372713050a7820 */ /* 0x000fe40000410000 */
[----:B------:R-:W-:Y:S02]  /*0270*/  FMUL.FTZ R7, R7, 0.79788458347320556641 ;  /* 0x3f4c422a07077820 */ /* 0x000fe40000410000 */
[----:B---3--:R-:W-:Y:S02]  /*0280*/  FFMA.FTZ R6, R6, R17, R18 ;  /* 0x0000001106067223 */ /* 0x008fe40000010012 */
[----:B------:R-:W-:-:S02]  /*0290*/  FFMA.FTZ R8, R3, R8, R3 ;  /* 0x0000000803087223 */ /* 0x000fc40000010003 */
[C---:B------:R-:W-:Y:S01]  /*02a0*/  FMUL.FTZ R10, R5.reuse, R10 ;  /* 0x0000000a050a7220 */ /* 0x040fe20000410000 */
[----:B------:R-:W0:Y:S01]  /*02b0*/  MUFU.TANH R7, R7 ;  /* 0x0000000700077308 */ /* 0x000e220000002400 */
[----:B------:R-:W-:Y:S02]  /*02c0*/  FMUL.FTZ R9, R6, 0.044714998453855514526 ;  /* 0x3d37271306097820 */ /* 0x000fe40000410000 */
[----:B------:R-:W-:Y:S02]  /*02d0*/  FMUL.FTZ R8, R8, 0.79788458347320556641 ;  /* 0x3f4c422a08087820 */ /* 0x000fe40000410000 */
[----:B------:R-:W-:Y:S02]  /*02e0*/  FFMA.FTZ R10, R5, R10, R5 ;  /* 0x0000000a050a7223 */ /* 0x000fe40000010005 */
[----:B------:R-:W-:Y:S02]  /*02f0*/  FMUL.FTZ R9, R6, R9 ;  /* 0x0000000906097220 */ /* 0x000fe40000410000 */
[----:B------:R-:W-:Y:S01]  /*0300*/  FMUL.FTZ R10, R10, 0.79788458347320556641 ;  /* 0x3f4c422a0a0a7820 */ /* 0x000fe20000410000 */
[----:B------:R-:W1:Y:S01]  /*0310*/  MUFU.TANH R8, R8 ;  /* 0x0000000800087308 */ /* 0x000e620000002400 */
[----:B------:R-:W-:-:S04]  /*0320*/  FFMA.FTZ R9, R6, R9, R6 ;  /* 0x0000000906097223 */ /* 0x000fc80000010006 */
[----:B------:R-:W-:Y:S02]  /*0330*/  FMUL.FTZ R11, R9, 0.79788458347320556641 ;  /* 0x3f4c422a090b7820 */ /* 0x000fe40000410000 */
[----:B0-----:R-:W-:Y:S01]  /*0340*/  FADD.FTZ R7, R7, 1 ;  /* 0x3f80000007077421 */ /* 0x001fe20000010000 */
[----:B------:R-:W0:Y:S03]  /*0350*/  MUFU.TANH R10, R10 ;  /* 0x0000000a000a7308 */ /* 0x000e260000002400 */
[----:B------:R-:W-:-:S04]  /*0360*/  FMUL.FTZ R7, R7, 0.5 ;  /* 0x3f00000007077820 */ /* 0x000fc80000410000 */
[----:B------:R-:W-:Y:S01]  /*0370*/  FMUL.FTZ R7, R4, R7 ;  /* 0x0000000704077220 */ /* 0x000fe20000410000 */
[----:B------:R-:W2:Y:S01]  /*0380*/  MUFU.TANH R11, R11 ;  /* 0x0000000b000b7308 */ /* 0x000ea20000002400 */
[----:B-1----:R-:W-:Y:S02]  /*0390*/  FADD.FTZ R9, R8, 1 ;  /* 0x3f80000008097421 */ /* 0x002fe40000010000 */
[----:B------:R-:W-:Y:S02]  /*03a0*/  FMUL.FTZ R7, R2, R7 ;  /* 0x0000000702077220 */ /* 0x000fe40000410000 */
[----:B------:R-:W-:Y:S02]  /*03b0*/  FMUL.FTZ R4, R9, 0.5 ;  /* 0x3f00000009047820 */ /* 0x000fe40000410000 */
[----:B0-----:R-:W-:Y:S02]  /*03c0*/  FADD.FTZ R8, R10, 1 ;  /* 0x3f8000000a087421 */ /* 0x001fe40000010000 */
[----:B------:R-:W-:Y:S01]  /*03d0*/  F2I.S8.NTZ R7, R7 ;  /* 0x0000000700077305 */ /* 0x000fe20000202100 */
[----:B------:R-:W-:-:S02]  /*03e0*/  FMUL.FTZ R3, R3, R4 ;  /* 0x0000000403037220 */ /* 0x000fc40000410000 */
[----:B------:R-:W-:Y:S02]  /*03f0*/  FMUL.FTZ R8, R8, 0.5 ;  /* 0x3f00000008087820 */ /* 0x000fe40000410000 */
[C---:B------:R-:W-:Y:S02]  /*0400*/  FMUL.FTZ R4, R2.reuse, R3 ;  /* 0x0000000302047220 */ /* 0x040fe40000410000 */
[----:B--2---:R-:W-:Y:S02]  /*0410*/  FADD.FTZ R11, R11, 1 ;  /* 0x3f8000000b0b7421 */ /* 0x004fe40000010000 */
[----:B------:R-:W-:Y:S02]  /*0420*/  FMUL.FTZ R5, R5, R8 ;  /* 0x0000000805057220 */ /* 0x000fe40000410000 */
[----:B------:R-:W-:Y:S01]  /*0430*/  FMUL.FTZ R11, R11, 0.5 ;  /* 0x3f0000000b0b7820 */ /* 0x000fe20000410000 */
[----:B------:R-:W0:Y:S01]  /*0440*/  F2I.S8.NTZ R4, R4 ;  /* 0x0000000400047305 */ /* 0x000e220000202100 */
[----:B------:R-:W-:-:S02]  /*0450*/  FMUL.FTZ R5, R2, R5 ;  /* 0x0000000502057220 */ /* 0x000fc40000410000 */
[----:B------:R-:W-:-:S04]  /*0460*/  FMUL.FTZ R11, R6, R11 ;  /* 0x0000000b060b7220 */ /* 0x000fc80000410000 */
[----:B------:R-:W-:Y:S01]  /*0470*/  FMUL.FTZ R11, R2, R11 ;  /* 0x0000000b020b7220 */ /* 0x000fe20000410000 */
[----:B------:R-:W1:Y:S01]  /*0480*/  F2I.S8.NTZ R5, R5 ;  /* 0x0000000500057305 */ /* 0x000e620000202100 */
[----:B------:R-:W-:-:S04]  /*0490*/  IADD3 R2, P0, R0, c[0x0][0x160], RZ ;  /* 0x0000580000027a10 */ /* 0x000fc80007f1e0ff */
[----:B------:R-:W-:-:S03]  /*04a0*/  IADD3.X R3, RZ, c[0x0][0x164], RZ, P0, !PT ;  /* 0x00005900ff037a10 */ /* 0x000fc600007fe4ff */
[----:B------:R-:W2:Y:S01]  /*04b0*/  F2I.S8.NTZ R11, R11 ;  /* 0x0000000b000b7305 */ /* 0x000ea20000202100 */
[----:B0-----:R-:W-:-:S04]  /*04c0*/  PRMT R6, R4, 0x7604, R7 ;  /* 0x0000760404067816 */ /* 0x001fc80000000007 */
[----:B-1----:R-:W-:-:S04]  /*04d0*/  PRMT R6, R5, 0x7054, R6 ;  /* 0x0000705405067816 */ /* 0x002fc80000000006 */
[----:B--2---:R-:W-:-:S05]  /*04e0*/  PRMT R7, R11, 0x654, R6 ;  /* 0x000006540b077816 */ /* 0x004fca0000000006 */
[----:B------:R-:W-:Y:S01]  /*04f0*/  STG.E [R2.64], R7 ;  /* 0x0000000702007986 */ /* 0x000fe2000c101904 */
[----:B------:R-:W-:Y:S05]  /*0500*/  EXIT ;  /* 0x000000000000794d */ /* 0x000fea0003800000 */
.L_x_0:
[----:B------:R-:W-:-:S00]  /*0510*/  BRA `(.L_x_0) ;  /* 0xfffffff000007947 */ /* 0x000fc0000383ffff */
[----:B------:R-:W-:-:S00]  /*0520*/  NOP ;  /* 0x0000000000007918 */ /* 0x000fc00000000000 */
        /* <DEDUP_REMOVED lines=13> */
.L_x_12:


//--------------------- .text._ZN17fastertransformer24add_bias_gelu_ROW_int8IOIfEEvPaPKaPKT_iiPKfS8_ --------------------------
	.section	.text._ZN17fastertransformer24add_bias_gelu_ROW_int8IOIfEEvPaPKaPKT_iiPKfS8_,"ax",@progbits
	.sectioninfo	@"SHI_REGISTERS=21"
	.align	128
        .global         _ZN17fastertransformer24add_bias_gelu_ROW_int8IOIfEEvPaPKaPKT_iiPKfS8_
        .type           _ZN17fastertransformer24add_bias_gelu_ROW_int8IOIfEEvPaPKaPKT_iiPKfS8_,@function
        .size           _ZN17fastertransformer24add_bias_gelu_ROW_int8IOIfEEvPaPKaPKT_iiPKfS8_,(.L_x_13 - _ZN17fastertransformer24add_bias_gelu_ROW_int8IOIfEEvPaPKaPKT_iiPKfS8_)
        .other          _ZN17fastertransformer24add_bias_gelu_ROW_int8IOIfEEvPaPKaPKT_iiPKfS8_,@"STO_CUDA_ENTRY STV_DEFAULT"
_ZN17fastertransformer24add_bias_gelu_ROW_int8IOIfEEvPaPKaPKT_iiPKfS8_:
.text._ZN17fastertransformer24add_bias_gelu_ROW_int8IOIfEEvPaPKaPKT_iiPKfS8_:
[----:B------:R-:W-:Y:S02]  /*0000*/  MOV R1, c[0x0][0x28] ;  /* 0x00000a0000017a02 */ /* 0x000fe40000000f00 */
[----:B------:R-:W0:Y:S01]  /*0010*/  S2R R10, SR_TID.X ;  /* 0x00000000000a7919 */ /* 0x000e220000002100 */
[----:B------:R-:W-:-:S03]  /*0020*/  ULDC.64 UR4, c[0x0][0x118] ;  /* 0x0000460000047ab9 */ /* 0x000fc60000000a00 */
[----:B------:R-:W1:Y:S01]  /*0030*/  S2R R3, SR_CTAID.X ;  /* 0x0000000000037919 */ /* 0x000e620000002500 */
[----:B0-----:R-:W-:-:S05]  /*0040*/  SHF.L.U32 R10, R10, 0x2, RZ ;  /* 0x000000020a0a7819 */ /* 0x001fca00000006ff */
[----:B-1----:R-:W-:-:S05]  /*0050*/  IMAD R0, R3, c[0x0][0x17c], R10 ;  /* 0x00005f0003007a24 */ /* 0x002fca00078e020a */
[----:B------:R-:W-:-:S04]  /*0060*/  LOP3.LUT R0, R0, 0xfffffffc, RZ, 0xc0, !PT ;  /* 0xfffffffc00007812 */ /* 0x000fc800078ec0ff */
[----:B------:R-:W-:-:S04]  /*0070*/  IADD3 R4, P0, R0, c[0x0][0x168], RZ ;  /* 0x00005a0000047a10 */ /* 0x000fc80007f1e0ff */
[----:B------:R-:W-:Y:S01]  /*0080*/  IADD3.X R5, RZ, c[0x0][0x16c], RZ, P0, !PT ;  /* 0x00005b00ff057a10 */ /* 0x000fe200007fe4ff */
[----:B------:R-:W-:-:S04]  /*0090*/  HFMA2.MMA R11, -RZ, RZ, 0, 2.384185791015625e-07 ;  /* 0x00000004ff0b7435 */ /* 0x000fc800000001ff */
[----:B------:R-:W2:Y:S01]  /*00a0*/  LDG.E.CONSTANT R18, [R4.64] ;  /* 0x0000000404127981 */ /* 0x000ea2000c1e9900 */
[----:B------:R-:W-:Y:S02]  /*00b0*/  MOV R6, c[0x0][0x180] ;  /* 0x0000600000067a02 */ /* 0x000fe40000000f00 */
[----:B------:R-:W-:-:S03]  /*00c0*/  MOV R7, c[0x0][0x184] ;  /* 0x0000610000077a02 */ /* 0x000fc60000000f00 */
[----:B------:R-:W-:Y:S02]  /*00d0*/  IMAD.WIDE R10, R10, R11, c[0x0][0x170] ;  /* 0x00005c000a0a7625 */ /* 0x000fe400078e020b */
[----:B------:R-:W3:Y:S04]  /*00e0*/  LDG.E.CONSTANT R6, [R6.64] ;  /* 0x0000000406067981 */ /* 0x000ee8000c1e9900 */
[----:B------:R-:W3:Y:S04]  /*00f0*/  LDG.E.CONSTANT R3, [R10.64] ;  /* 0x000000040a037981 */ /* 0x000ee8000c1e9900 */
[----:B------:R-:W4:Y:S04]  /*0100*/  LDG.E.CONSTANT R12, [R10.64+0x4] ;  /* 0x000004040a0c7981 */ /* 0x000f28000c1e9900 */
[----:B------:R0:W5:Y:S04]  /*0110*/  LDG.E.CONSTANT R14, [R10.64+0x8] ;  /* 0x000008040a0e7981 */ /* 0x000168000c1e9900 */
[----:B------:R0:W4:Y:S01]  /*0120*/  LDG.E.CONSTANT R16, [R10.64+0xc] ;  /* 0x00000c040a107981 */ /* 0x000122000c1e9900 */
[----:B------:R-:W-:-:S02]  /*0130*/  MOV R8, c[0x0][0x188] ;  /* 0x0000620000087a02 */ /* 0x000fc40000000f00 */
[----:B------:R-:W-:-:S05]  /*0140*/  MOV R9, c[0x0][0x18c] ;  /* 0x0000630000097a02 */ /* 0x000fca0000000f00 */
[----:B------:R1:W5:Y:S01]  /*0150*/  LDG.E.CONSTANT R2, [R8.64] ;  /* 0x0000000408027981 */ /* 0x000362000c1e9900 */
[----:B--2---:R-:W3:Y:S08]  /*0160*/  I2F.S8 R5, R18 ;  /* 0x0000001200057306 */ /* 0x004ef00000001400 */
[----:B------:R-:W4:Y:S08]  /*0170*/  I2F.S8 R13, R18.B1 ;  /* 0x10000012000d7306 */ /* 0x000f300000001400 */
[----:B------:R-:W5:Y:S01]  /*0180*/  I2F.S8 R15, R18.B2 ;  /* 0x20000012000f7306 */ /* 0x000f620000001400 */
[----:B---3--:R-:W-:-:S04]  /*0190*/  FFMA.FTZ R5, R6, R5, R3 ;  /* 0x0000000506057223 */ /* 0x008fc80000010003 */
[----:B------:R-:W-:-:S03]  /*01a0*/  FMUL.FTZ R4, R5, 0.044714998453855514526 ;  /* 0x3d37271305047820 */ /* 0x000fc60000410000 */
[----:B------:R-:W2:Y:S01]  /*01b0*/  I2F.S8 R17, R18.B3 ;  /* 0x3000001200117306 */ /* 0x000ea20000001400 */
[C---:B----4-:R-:W-:Y:S02]  /*01c0*/  FFMA.FTZ R3, R6.reuse, R13, R12 ;  /* 0x0000000d06037223 */ /* 0x050fe4000001000c */
[----:B------:R-:W-:Y:S02]  /*01d0*/  FMUL.FTZ R4, R5, R4 ;  /* 0x0000000405047220 */ /* 0x000fe40000410000 */
[----:B0-----:R-:W-:Y:S02]  /*01e0*/  FMUL.FTZ R10, R3, 0.044714998453855514526 ;  /* 0x3d372713030a7820 */ /* 0x001fe40000410000 */
[----:B------:R-:W-:Y:S02]  /*01f0*/  FFMA.FTZ R7, R5, R4, R5 ;  /* 0x0000000405077223 */ /* 0x000fe40000010005 */
[----:B-----5:R-:W-:Y:S02]  /*0200*/  FFMA.FTZ R4, R6, R15, R14 ;  /* 0x0000000f06047223 */ /* 0x020fe4000001000e */
[----:B------:R-:W-:-:S02]  /*0210*/  FMUL.FTZ R10, R3, R10 ;  /* 0x0000000a030a7220 */ /* 0x000fc40000410000 */
[----:B-1----:R-:W-:Y:S02]  /*0220*/  FMUL.FTZ R9, R4, 0.044714998453855514526 ;  /* 0x3d37271304097820 */ /* 0x002fe40000410000 */
[----:B------:R-:W-:Y:S02]  /*0230*/  FMUL.FTZ R7, R7, 0.79788458347320556641 ;  /* 0x3f4c422a07077820 */ /* 0x000fe40000410000 */
[----:B--2---:R-:W-:Y:S02]  /*0240*/  FFMA.FTZ R6, R6, R17, R16 ;  /* 0x0000001106067223 */ /* 0x004fe40000010010 */
[----:B------:R-:W-:Y:S02]  /*0250*/  FFMA.FTZ R10, R3, R10, R3 ;  /* 0x0000000a030a7223 */ /* 0x000fe40000010003 */
[----:B------:R-:W-:Y:S01]  /*0260*/  FMUL.FTZ R9, R4, R9 ;  /* 0x0000000904097220 */ /* 0x000fe20000410000 */
[----:B------:R-:W0:Y:S01]  /*0270*/  MUFU.TANH R7, R7 ;  /* 0x0000000700077308 */ /* 0x000e220000002400 */
[----:B------:R-:W-:-:S02]  /*0280*/  FMUL.FTZ R11, R6, 0.044714998453855514526 ;  /* 0x3d372713060b7820 */ /* 0x000fc40000410000 */
[----:B------:R-:W-:Y:S02]  /*0290*/  FMUL.FTZ R10, R10, 0.79788458347320556641 ;  /* 0x3f4c422a0a0a7820 */ /* 0x000fe40000410000 */
[----:B------:R-:W-:Y:S02]  /*02a0*/  FFMA.FTZ R9, R4, R9, R4 ;  /* 0x0000000904097223 */ /* 0x000fe40000010004 */
[C---:B------:R-:W-:Y:S02]  /*02b0*/  FMUL.FTZ R11, R6.reuse, R11 ;  /* 0x0000000b060b7220 */ /* 0x040fe40000410000 */
        /* <DEDUP_REMOVED lines=16> */
[----:B------:R-:W-:Y:S02]  /*03c0*/  FMUL.FTZ R7, R2, R3 ;  /* 0x0000000302077220 */ /* 0x000fe40000410000 */
        /* <DEDUP_REMOVED lines=16> */
.L_x_1:
        /* <DEDUP_REMOVED lines=11> */
.L_x_13:


//--------------------- .text._ZN17fastertransformer26add_bias_gelu_COL32_int8IOIfEEvPaPKT_iiPKfS6_ --------------------------
	.section	.text._ZN17fastertransformer26add_bias_gelu_COL32_int8IOIfEEvPaPKT_iiPKfS6_,"ax",@progbits
	.sectioninfo	@"SHI_REGISTERS=22"
	.align	128
        .global         _ZN17fastertransformer26add_bias_gelu_COL32_int8IOIfEEvPaPKT_iiPKfS6_
        .type           _ZN17fastertransformer26add_bias_gelu_COL32_int8IOIfEEvPaPKT_iiPKfS6_,@function
        .size           _ZN17fastertransformer26add_bias_gelu_COL32_int8IOIfEEvPaPKT_iiPKfS6_,(.L_x_14 - _ZN17fastertransformer26add_bias_gelu_COL32_int8IOIfEEvPaPKT_iiPKfS6_)
        .other          _ZN17fastertransformer26add_bias_gelu_COL32_int8IOIfEEvPaPKT_iiPKfS6_,@"STO_CUDA_ENTRY STV_DEFAULT"
_ZN17fastertransformer26add_bias_gelu_COL32_int8IOIfEEvPaPKT_iiPKfS6_:
.text._ZN17fastertransformer26add_bias_gelu_COL32_int8IOIfEEvPaPKT_iiPKfS6_:
[----:B------:R-:W-:Y:S02]  /*0000*/  MOV R1, c[0x0][0x28] ;  /* 0x00000a0000017a02 */ /* 0x000fe40000000f00 */
[----:B------:R-:W0:Y:S02]  /*0010*/  S2R R6, SR_TID.X ;  /* 0x0000000000067919 */ /* 0x000e240000002100 */
[----:B0-----:R-:W-:-:S04]  /*0020*/  SHF.L.U32 R6, R6, 0x2, RZ ;  /* 0x0000000206067819 */ /* 0x001fc800000006ff */
[----:B------:R-:W-:-:S13]  /*0030*/  ISETP.GE.AND P0, PT, R6, c[0x0][0x174], PT ;  /* 0x00005d0006007a0c */ /* 0x000fda0003f06270 */
[----:B------:R-:W-:Y:S05]  /*0040*/  @P0 EXIT ;  /* 0x000000000000094d */ /* 0x000fea0003800000 */
[----:B------:R-:W-:Y:S01]  /*0050*/  MOV R2, c[0x0][0x178] ;  /* 0x00005e0000027a02 */ /* 0x000fe20000000f00 */
[----:B------:R-:W-:Y:S01]  /*0060*/  ULDC.64 UR4, c[0x0][0x118] ;  /* 0x0000460000047ab9 */ /* 0x000fe20000000a00 */
[----:B------:R-:W-:Y:S02]  /*0070*/  MOV R3, c[0x0][0x17c] ;  /* 0x00005f0000037a02 */ /* 0x000fe40000000f00 */
[----:B------:R-:W-:Y:S02]  /*0080*/  MOV R8, c[0x0][0x180] ;  /* 0x0000600000087a02 */ /* 0x000fe40000000f00 */
[----:B------:R-:W-:Y:S01]  /*0090*/  MOV R9, c[0x0][0x184] ;  /* 0x0000610000097a02 */ /* 0x000fe20000000f00 */
[----:B------:R0:W5:Y:S04]  /*00a0*/  LDG.E.CONSTANT R0, [R2.64] ;  /* 0x0000000402007981 */ /* 0x000168000c1e9900 */
[----:B------:R0:W5:Y:S04]  /*00b0*/  LDG.E.CONSTANT R4, [R8.64] ;  /* 0x0000000408047981 */ /* 0x000168000c1e9900 */
[----:B------:R-:W1:Y:S02]  /*00c0*/  S2R R5, SR_CTAID.X ;  /* 0x0000000000057919 */ /* 0x000e640000002500 */
.L_x_2:
[C---:B0-----:R-:W-:Y:S02]  /*00d0*/  LOP3.LUT R8, R6.reuse, 0x1c, RZ, 0xc0, !PT ;  /* 0x0000001c06087812 */ /* 0x041fe400078ec0ff */
[----:B------:R-:W-:-:S02]  /*00e0*/  LOP3.LUT R2, R6, 0xffffffe0, RZ, 0xc0, !PT ;  /* 0xffffffe006027812 */ /* 0x000fc400078ec0ff */
[----:B-1----:R-:W-:-:S05]  /*00f0*/  LEA R3, R5, R8, 0x5 ;  /* 0x0000000805037211 */ /* 0x002fca00078e28ff */
[----:B------:R-:W-:-:S05]  /*0100*/  IMAD R2, R2, c[0x0][0x170], R3 ;  /* 0x00005c0002027a24 */ /* 0x000fca00078e0203 */
[----:B------:R-:W-:-:S04]  /*0110*/  IADD3 R2, P0, R2, c[0x0][0x160], RZ ;  /* 0x0000580002027a10 */ /* 0x000fc80007f1e0ff */
[----:B------:R-:W-:Y:S01]  /*0120*/  IADD3.X R3, RZ, c[0x0][0x164], RZ, P0, !PT ;  /* 0x00005900ff037a10 */ /* 0x000fe200007fe4ff */
[----:B------:R-:W-:-:S04]  /*0130*/  HFMA2.MMA R7, -RZ, RZ, 0, 2.384185791015625e-07 ;  /* 0x00000004ff077435 */ /* 0x000fc800000001ff */
[----:B------:R-:W2:Y:S06]  /*0140*/  LDG.E.CONSTANT R19, [R2.64] ;  /* 0x0000000402137981 */ /* 0x000eac000c1e9900 */
[----:B------:R-:W-:-:S05]  /*0150*/  IMAD.WIDE R10, R6, R7, c[0x0][0x168] ;  /* 0x00005a00060a7625 */ /* 0x000fca00078e0207 */
[----:B------:R-:W3:Y:S04]  /*0160*/  LDG.E.CONSTANT R8, [R10.64] ;  /* 0x000000040a087981 */ /* 0x000ee8000c1e9900 */
[----:B------:R-:W4:Y:S04]  /*0170*/  LDG.E.CONSTANT R14, [R10.64+0x4] ;  /* 0x000004040a0e7981 */ /* 0x000f28000c1e9900 */
[----:B------:R-:W4:Y:S04]  /*0180*/  LDG.E.CONSTANT R16, [R10.64+0x8] ;  /* 0x000008040a107981 */ /* 0x000f28000c1e9900 */
[----:B------:R0:W4:Y:S01]  /*0190*/  LDG.E.CONSTANT R18, [R10.64+0xc] ;  /* 0x00000c040a127981 */ /* 0x000122000c1e9900 */
[----:B------:R-:W-:-:S05]  /*01a0*/  IMAD R6, R7, c[0x0][0x0], R6 ;  /* 0x0000000007067a24 */ /* 0x000fca00078e0206 */
[----:B------:R-:W-:Y:S01]  /*01b0*/  ISETP.GE.AND P0, PT, R6, c[0x0][0x174], PT ;  /* 0x00005d0006007a0c */ /* 0x000fe20003f06270 */
[----:B--2---:R-:W3:Y:S08]  /*01c0*/  I2F.S8 R9, R19 ;  /* 0x0000001300097306 */ /* 0x004ef00000001400 */
[----:B------:R-:W4:Y:S08]  /*01d0*/  I2F.S8 R13, R19.B1 ;  /* 0x10000013000d7306 */ /* 0x000f300000001400 */
[----:B------:R-:W0:Y:S01]  /*01e0*/  I2F.S8 R15, R19.B2 ;  /* 0x20000013000f7306 */ /* 0x000e220000001400 */
[----:B---3-5:R-:W-:-:S04]  /*01f0*/  FFMA.FTZ R9, R0, R9, R8 ;  /* 0x0000000900097223 */ /* 0x028fc80000010008 */
[----:B------:R-:W-:-:S03]  /*0200*/  FMUL.FTZ R12, R9, 0.044714998453855514526 ;  /* 0x3d372713090c7820 */ /* 0x000fc60000410000 */
[----:B------:R-:W1:Y:S01]  /*0210*/  I2F.S8 R17, R19.B3 ;  /* 0x3000001300117306 */ /* 0x000e620000001400 */
[----:B----4-:R-:W-:Y:S02]  /*0220*/  FFMA.FTZ R8, R0, R13, R14 ;  /* 0x0000000d00087223 */ /* 0x010fe4000001000e */
[C---:B------:R-:W-:Y:S02]  /*0230*/  FMUL.FTZ R12, R9.reuse, R12 ;  /* 0x0000000c090c7220 */ /* 0x040fe40000410000 */
[----:B------:R-:W-:Y:S02]  /*0240*/  FMUL.FTZ R13, R8, 0.044714998453855514526 ;  /* 0x3d372713080d7820 */ /* 0x000fe40000410000 */
[----:B------:R-:W-:Y:S02]  /*0250*/  FFMA.FTZ R12, R9, R12, R9 ;  /* 0x0000000c090c7223 */ /* 0x000fe40000010009 */
[----:B0-----:R-:W-:Y:S02]  /*0260*/  FFMA.FTZ R10, R0, R15, R16 ;  /* 0x0000000f000a7223 */ /* 0x001fe40000010010 */
[----:B------:R-:W-:-:S02]  /*0270*/  FMUL.FTZ R13, R8, R13 ;  /* 0x0000000d080d7220 */ /* 0x000fc40000410000 */
[----:B------:R-:W-:Y:S02]  /*0280*/  FMUL.FTZ R15, R10, 0.044714998453855514526 ;  /* 0x3d3727130a0f7820 */ /* 0x000fe40000410000 */
[----:B------:R-:W-:Y:S02]  /*0290*/  FMUL.FTZ R12, R12, 0.79788458347320556641 ;  /* 0x3f4c422a0c0c7820 */ /* 0x000fe40000410000 */
[----:B-1----:R-:W-:Y:S02]  /*02a0*/  FFMA.FTZ R11, R0, R17, R18 ;  /* 0x00000011000b7223 */ /* 0x002fe40000010012 */
[----:B------:R-:W-:Y:S02]  /*02b0*/  FMUL.FTZ R15, R10, R15 ;  /* 0x0000000f0a0f7220 */ /* 0x000fe40000410000 */
[----:B------:R-:W-:Y:S01]  /*02c0*/  FMUL.FTZ R14, R11, 0.044714998453855514526 ;  /* 0x3d3727130b0e7820 */ /* 0x000fe20000410000 */
[----:B------:R-:W0:Y:S01]  /*02d0*/  MUFU.TANH R12, R12 ;  /* 0x0000000c000c7308 */ /* 0x000e220000002400 */
[----:B------:R-:W-:-:S02]  /*02e0*/  FFMA.FTZ R13, R8, R13, R8 ;  /* 0x0000000d080d7223 */ /* 0x000fc40000010008 */
[----:B------:R-:W-:Y:S02]  /*02f0*/  FFMA.FTZ R15, R10, R15, R10 ;  /* 0x0000000f0a0f7223 */ /* 0x000fe4000001000a */
[----:B------:R-:W-:Y:S02]  /*0300*/  FMUL.FTZ R14, R11, R14 ;  /* 0x0000000e0b0e7220 */ /* 0x000fe40000410000 */
[----:B------:R-:W-:Y:S02]  /*0310*/  FMUL.FTZ R13, R13, 0.79788458347320556641 ;  /* 0x3f4c422a0d0d7820 */ /* 0x000fe40000410000 */
[----:B------:R-:W-:Y:S02]  /*0320*/  FMUL.FTZ R15, R15, 0.79788458347320556641 ;  /* 0x3f4c422a0f0f7820 */ /* 0x000fe40000410000 */
[----:B------:R-:W-:Y:S02]  /*0330*/  FFMA.FTZ R14, R11, R14, R11 ;  /* 0x0000000e0b0e7223 */ /* 0x000fe4000001000b */
[----:B------:R-:W1:Y:S02]  /*0340*/  MUFU.TANH R13, R13 ;  /* 0x0000000d000d7308 */ /* 0x000e640000002400 */
[----:B------:R-:W-:-:S02]  /*0350*/  FMUL.FTZ R16, R14, 0.79788458347320556641 ;  /* 0x3f4c422a0e107820 */ /* 0x000fc40000410000 */
[----:B0-----:R-:W-:-:S04]  /*0360*/  FADD.FTZ R12, R12, 1 ;  /* 0x3f8000000c0c7421 */ /* 0x001fc80000010000 */
[----:B------:R-:W0:Y:S01]  /*0370*/  MUFU.TANH R15, R15 ;  /* 0x0000000f000f7308 */ /* 0x000e220000002400 */
[----:B------:R-:W-:-:S04]  /*0380*/  FMUL.FTZ R12, R12, 0.5 ;  /* 0x3f0000000c0c7820 */ /* 0x000fc80000410000 */
[----:B------:R-:W-:-:S03]  /*0390*/  FMUL.FTZ R9, R9, R12 ;  /* 0x0000000c09097220 */ /* 0x000fc60000410000 */
        /* <DEDUP_REMOVED lines=10> */
[----:B------:R-:W-:Y:S01]  /*0440*/  FMUL.FTZ R15, R10, R15 ;  /* 0x0000000f0a0f7220 */ /* 0x000fe20000410000 */
[----:B------:R-:W0:Y:S01]  /*0450*/  F2I.S8.NTZ R8, R13 ;  /* 0x0000000d00087305 */ /* 0x000e220000202100 */
[----:B------:R-:W-:Y:S02]  /*0460*/  FMUL.FTZ R16, R16, 0.5 ;  /* 0x3f00000010107820 */ /* 0x000fe40000410000 */
[----:B------:R-:W-:-:S02]  /*0470*/  FMUL.FTZ R15, R4, R15 ;  /* 0x0000000f040f7220 */ /* 0x000fc40000410000 */
[----:B------:R-:W-:-:S04]  /*0480*/  FMUL.FTZ R11, R11, R16 ;  /* 0x000000100b0b7220 */ /* 0x000fc80000410000 */
[----:B------:R-:W-:Y:S01]  /*0490*/  FMUL.FTZ R11, R4, R11 ;  /* 0x0000000b040b7220 */ /* 0x000fe20000410000 */
[----:B------:R-:W1:Y:S01]  /*04a0*/  F2I.S8.NTZ R15, R15 ;  /* 0x0000000f000f7305 */ /* 0x000e620000202100 */
[----:B0-----:R-:W-:-:S07]  /*04b0*/  PRMT R8, R8, 0x7604, R9 ;  /* 0x0000760408087816 */ /* 0x001fce0000000009 */
[----:B------:R-:W0:Y:S01]  /*04c0*/  F2I.S8.NTZ R11, R11 ;  /* 0x0000000b000b7305 */ /* 0x000e220000202100 */
[----:B-1----:R-:W-:-:S04]  /*04d0*/  PRMT R8, R15, 0x7054, R8 ;  /* 0x000070540f087816 */ /* 0x002fc80000000008 */
[----:B0-----:R-:W-:-:S05]  /*04e0*/  PRMT R9, R11, 0x654, R8 ;  /* 0x000006540b097816 */ /* 0x001fca0000000008 */
[----:B------:R0:W-:Y:S01]  /*04f0*/  STG.E [R2.64], R9 ;  /* 0x0000000902007986 */ /* 0x0001e2000c101904 */
[----:B------:R-:W-:Y:S05]  /*0500*/  @!P0 BRA `(.L_x_2) ;  /* 0xfffffbc000008947 */ /* 0x000fea000383ffff */
[----:B------:R-:W-:Y:S05]  /*0510*/  EXIT ;  /* 0x000000000000794d */ /* 0x000fea0003800000 */
.L_x_3:
        /* <DEDUP_REMOVED lines=14> */
.L_x_14:


//--------------------- .text._ZN17fastertransformer26add_bias_gelu_COL32_int8IOI6__halfEEvPaPKaPKT_iiPKfS9_ --------------------------
	.section	.text._ZN17fastertransformer26add_bias_gelu_COL32_int8IOI6__halfEEvPaPKaPKT_iiPKfS9_,"ax",@progbits
	.sectioninfo	@"SHI_REGISTERS=21"
	.align	128
        .global         _ZN17fastertransformer26add_bias_gelu_COL32_int8IOI6__halfEEvPaPKaPKT_iiPKfS9_
        .type           _ZN17fastertransformer26add_bias_gelu_COL32_int8IOI6__halfEEvPaPKaPKT_iiPKfS9_,@function
        .size           _ZN17fastertransformer26add_bias_gelu_COL32_int8IOI6__halfEEvPaPKaPKT_iiPKfS9_,(.L_x_15 - _ZN17fastertransformer26add_bias_gelu_COL32_int8IOI6__halfEEvPaPKaPKT_iiPKfS9_)
        .other          _ZN17fastertransformer26add_bias_gelu_COL32_int8IOI6__halfEEvPaPKaPKT_iiPKfS9_,@"STO_CUDA_ENTRY STV_DEFAULT"
_ZN17fastertransformer26add_bias_gelu_COL32_int8IOI6__halfEEvPaPKaPKT_iiPKfS9_:
.text._ZN17fastertransformer26add_bias_gelu_COL32_int8IOI6__halfEEvPaPKaPKT_iiPKfS9_:
        /* <DEDUP_REMOVED lines=13> */
.L_x_4:
[C---:B0-----:R-:W-:Y:S02]  /*00d0*/  LOP3.LUT R6, R4.reuse, 0x1f, RZ, 0xc0, !PT ;  /* 0x0000001f04067812 */ /* 0x041fe400078ec0ff */
[----:B------:R-:W-:-:S02]  /*00e0*/  LOP3.LUT R5, R4, 0xffffffe0, RZ, 0xc0, !PT ;  /* 0xffffffe004057812 */ /* 0x000fc400078ec0ff */
[----:B-1----:R-:W-:-:S05]  /*00f0*/  LEA R6, R3, R6, 0x5 ;  /* 0x0000000603067211 */ /* 0x002fca00078e28ff */
[----:B------:R-:W-:-:S05]  /*0100*/  IMAD R5, R5, c[0x0][0x178], R6 ;  /* 0x00005e0005057a24 */ /* 0x000fca00078e0206 */
[----:B------:R-:W-:-:S04]  /*0110*/  LOP3.LUT R5, R5, 0xfffffffc, RZ, 0xc0, !PT ;  /* 0xfffffffc05057812 */ /* 0x000fc800078ec0ff */
[----:B------:R-:W-:Y:S01]  /*0120*/  IADD3 R6, P0, R5, c[0x0][0x168], RZ ;  /* 0x00005a0005067a10 */ /* 0x000fe20007f1e0ff */
[----:B------:R-:W-:-:S03]  /*0130*/  HFMA2.MMA R9, -RZ, RZ, 0, 1.1920928955078125e-07 ;  /* 0x00000002ff097435 */ /* 0x000fc600000001ff */
[----:B------:R-:W-:-:S05]  /*0140*/  IADD3.X R7, RZ, c[0x0][0x16c], RZ, P0, !PT ;  /* 0x00005b00ff077a10 */ /* 0x000fca00007fe4ff */
[----:B------:R-:W2:Y:S02]  /*0150*/  LDG.E.CONSTANT R18, [R6.64] ;  /* 0x0000000406127981 */ /* 0x000ea4000c1e9900 */
[----:B------:R-:W-:-:S05]  /*0160*/  IMAD.WIDE R8, R4, R9, c[0x0][0x170] ;  /* 0x00005c0004087625 */ /* 0x000fca00078e0209 */
[----:B------:R-:W3:Y:S04]  /*0170*/  LDG.E.U16.CONSTANT R10, [R8.64] ;  /* 0x00000004080a7981 */ /* 0x000ee8000c1e9500 */
[----:B------:R-:W4:Y:S04]  /*0180*/  LDG.E.U16.CONSTANT R12, [R8.64+0x2] ;  /* 0x00000204080c7981 */ /* 0x000f28000c1e9500 */
[----:B------:R-:W4:Y:S04]  /*0190*/  LDG.E.U16.CONSTANT R14, [R8.64+0x4] ;  /* 0x00000404080e7981 */ /* 0x000f28000c1e9500 */
[----:B------:R-:W4:Y:S01]  /*01a0*/  LDG.E.U16.CONSTANT R16, [R8.64+0x6] ;  /* 0x0000060408107981 */ /* 0x000f22000c1e9500 */
[----:B--2---:R-:W0:Y:S01]  /*01b0*/  I2F.S8 R11, R18 ;  /* 0x00000012000b7306 */ /* 0x004e220000001400 */
[----:B---3--:R-:W-:-:S07]  /*01c0*/  HADD2.F32 R10, -RZ, R10.H0_H0 ;  /* 0x2000000aff0a7230 */ /* 0x008fce0000004100 */
[----:B------:R-:W1:Y:S01]  /*01d0*/  I2F.S8 R13, R18.B1 ;  /* 0x10000012000d7306 */ /* 0x000e620000001400 */
[----:B----4-:R-:W-:Y:S02]  /*01e0*/  HADD2.F32 R7, -RZ, R12.H0_H0 ;  /* 0x2000000cff077230 */ /* 0x010fe40000004100 */
[----:B------:R-:W-:-:S05]  /*01f0*/  HADD2.F32 R14, -RZ, R14.H0_H0 ;  /* 0x2000000eff0e7230 */ /* 0x000fca0000004100 */
[----:B------:R-:W2:Y:S01]  /*0200*/  I2F.S8 R15, R18.B2 ;  /* 0x20000012000f7306 */ /* 0x000ea20000001400 */
[----:B0----5:R-:W-:Y:S01]  /*0210*/  FFMA.FTZ R6, R0, R11, R10 ;  /* 0x0000000b00067223 */ /* 0x021fe2000001000a */
[----:B------:R-:W-:-:S03]  /*0220*/  HADD2.F32 R9, -RZ, R16.H0_H0 ;  /* 0x20000010ff097230 */ /* 0x000fc60000004100 */
[----:B------:R-:W-:-:S03]  /*0230*/  FMUL.FTZ R11, R6, 0.044714998453855514526 ;  /* 0x3d372713060b7820 */ /* 0x000fc60000410000 */
[----:B------:R-:W0:Y:S01]  /*0240*/  I2F.S8 R17, R18.B3 ;  /* 0x3000001200117306 */ /* 0x000e220000001400 */
[----:B-1----:R-:W-:Y:S02]  /*0250*/  FFMA.FTZ R7, R0, R13, R7 ;  /* 0x0000000d00077223 */ /* 0x002fe40000010007 */
[C---:B------:R-:W-:Y:S02]  /*0260*/  FMUL.FTZ R11, R6.reuse, R11 ;  /* 0x0000000b060b7220 */ /* 0x040fe40000410000 */
[C---:B------:R-:W-:Y:S02]  /*0270*/  FMUL.FTZ R10, R7.reuse, 0.044714998453855514526 ;  /* 0x3d372713070a7820 */ /* 0x040fe40000410000 */
[----:B------:R-:W-:Y:S02]  /*0280*/  FFMA.FTZ R11, R6, R11, R6 ;  /* 0x0000000b060b7223 */ /* 0x000fe40000010006 */
[----:B--2---:R-:W-:Y:S02]  /*0290*/  FFMA.FTZ R8, R0, R15, R14 ;  /* 0x0000000f00087223 */ /* 0x004fe4000001000e */
[----:B------:R-:W-:-:S02]  /*02a0*/  FMUL.FTZ R10, R7, R10 ;  /* 0x0000000a070a7220 */ /* 0x000fc40000410000 */
[----:B------:R-:W-:Y:S02]  /*02b0*/  FMUL.FTZ R13, R8, 0.044714998453855514526 ;  /* 0x3d372713080d7820 */ /* 0x000fe40000410000 */
[----:B------:R-:W-:Y:S02]  /*02c0*/  FMUL.FTZ R11, R11, 0.79788458347320556641 ;  /* 0x3f4c422a0b0b7820 */ /* 0x000fe40000410000 */
[----:B0-----:R-:W-:Y:S02]  /*02d0*/  FFMA.FTZ R9, R0, R17, R9 ;  /* 0x0000001100097223 */ /* 0x001fe40000010009 */
[----:B------:R-:W-:Y:S02]  /*02e0*/  FFMA.FTZ R10, R7, R10, R7 ;  /* 0x0000000a070a7223 */ /* 0x000fe40000010007 */
[----:B------:R-:W-:Y:S01]  /*02f0*/  FMUL.FTZ R13, R8, R13 ;  /* 0x0000000d080d7220 */ /* 0x000fe20000410000 */
[----:B------:R-:W0:Y:S01]  /*0300*/  MUFU.TANH R11, R11 ;  /* 0x0000000b000b7308 */ /* 0x000e220000002400 */
[----:B------:R-:W-:-:S02]  /*0310*/  FMUL.FTZ R12, R9, 0.044714998453855514526 ;  /* 0x3d372713090c7820 */ /* 0x000fc40000410000 */
        /* <DEDUP_REMOVED lines=18> */
[----:B------:R-:W-:Y:S01]  /*0440*/  FMUL.FTZ R13, R6, 0.5 ;  /* 0x3f000000060d7820 */ /* 0x000fe20000410000 */
[----:B------:R-:W-:Y:S01]  /*0450*/  IADD3 R6, P0, R5, c[0x0][0x160], RZ ;  /* 0x0000580005067a10 */ /* 0x000fe20007f1e0ff */
[----:B------:R-:W-:Y:S02]  /*0460*/  FMUL.FTZ R10, R2, R7 ;  /* 0x00000007020a7220 */ /* 0x000fe40000410000 */
[----:B--2---:R-:W-:Y:S01]  /*0470*/  FADD.FTZ R14, R14, 1 ;  /* 0x3f8000000e0e7421 */ /* 0x004fe20000010000 */
[----:B------:R-:W-:Y:S01]  /*0480*/  IADD3.X R7, RZ, c[0x0][0x164], RZ, P0, !PT ;  /* 0x00005900ff077a10 */ /* 0x000fe200007fe4ff */
[----:B------:R-:W-:Y:S02]  /*0490*/  FMUL.FTZ R13, R8, R13 ;  /* 0x0000000d080d7220 */ /* 0x000fe40000410000 */
[----:B------:R-:W-:Y:S01]  /*04a0*/  FMUL.FTZ R14, R14, 0.5 ;  /* 0x3f0000000e0e7820 */ /* 0x000fe20000410000 */
[----:B------:R-:W0:Y:S01]  /*04b0*/  F2I.S8.NTZ R10, R10 ;  /* 0x0000000a000a7305 */ /* 0x000e220000202100 */
[----:B------:R-:W-:-:S02]  /*04c0*/  FMUL.FTZ R13, R2, R13 ;  /* 0x0000000d020d7220 */ /* 0x000fc40000410000 */
[----:B------:R-:W-:-:S04]  /*04d0*/  FMUL.FTZ R9, R9, R14 ;  /* 0x0000000e09097220 */ /* 0x000fc80000410000 */
[----:B------:R-:W-:Y:S01]  /*04e0*/  FMUL.FTZ R9, R2, R9 ;  /* 0x0000000902097220 */ /* 0x000fe20000410000 */
[----:B------:R-:W1:Y:S08]  /*04f0*/  F2I.S8.NTZ R13, R13 ;  /* 0x0000000d000d7305 */ /* 0x000e700000202100 */
[----:B------:R-:W2:Y:S01]  /*0500*/  F2I.S8.NTZ R9, R9 ;  /* 0x0000000900097305 */ /* 0x000ea20000202100 */
[----:B0-----:R-:W-:-:S02]  /*0510*/  PRMT R8, R10, 0x7604, R11 ;  /* 0x000076040a087816 */ /* 0x001fc4000000000b */
[----:B------:R-:W-:-:S04]  /*0520*/  MOV R11, c[0x0][0x0] ;  /* 0x00000000000b7a02 */ /* 0x000fc80000000f00 */
[----:B------:R-:W-:Y:S02]  /*0530*/  LEA R4, R11, R4, 0x2 ;  /* 0x000000040b047211 */ /* 0x000fe400078e10ff */
[----:B-1----:R-:W-:Y:S02]  /*0540*/  PRMT R8, R13, 0x7054, R8 ;  /* 0x000070540d087816 */ /* 0x002fe40000000008 */
[----:B------:R-:W-:-:S04]  /*0550*/  IADD3 R4, R4, 0x3, RZ ;  /* 0x0000000304047810 */ /* 0x000fc80007ffe0ff */
[----:B------:R-:W-:Y:S02]  /*0560*/  ISETP.GE.AND P0, PT, R4, c[0x0][0x17c], PT ;  /* 0x00005f0004007a0c */ /* 0x000fe40003f06270 */
[----:B--2---:R-:W-:-:S05]  /*0570*/  PRMT R5, R9, 0x654, R8 ;  /* 0x0000065409057816 */ /* 0x004fca0000000008 */
[----:B------:R0:W-:Y:S06]  /*0580*/  STG.E [R6.64], R5 ;  /* 0x0000000506007986 */ /* 0x0001ec000c101904 */
[----:B------:R-:W-:Y:S05]  /*0590*/  @!P0 BRA `(.L_x_4) ;  /* 0xfffffb3000008947 */ /* 0x000fea000383ffff */
[----:B------:R-:W-:Y:S05]  /*05a0*/  EXIT ;  /* 0x000000000000794d */ /* 0x000fea0003800000 */
.L_x_5:
        /* <DEDUP_REMOVED lines=13> */
.L_x_15:


//--------------------- .text._ZN17fastertransformer26add_bias_gelu_COL32_int8IOIfEEvPaPKaPKT_iiPKfS8_ --------------------------
	.section	.text._ZN17fastertransformer26add_bias_gelu_COL32_int8IOIfEEvPaPKaPKT_iiPKfS8_,"ax",@progbits
	.sectioninfo	@"SHI_REGISTERS=22"
	.align	128
        .global         _ZN17fastertransformer26add_bias_gelu_COL32_int8IOIfEEvPaPKaPKT_iiPKfS8_
        .type           _ZN17fastertransformer26add_bias_gelu_COL32_int8IOIfEEvPaPKaPKT_iiPKfS8_,@function
        .size           _ZN17fastertransformer26add_bias_gelu_COL32_int8IOIfEEvPaPKaPKT_iiPKfS8_,(.L_x_16 - _ZN17fastertransformer26add_bias_gelu_COL32_int8IOIfEEvPaPKaPKT_iiPKfS8_)
        .other          _ZN17fastertransformer26add_bias_gelu_COL32_int8IOIfEEvPaPKaPKT_iiPKfS8_,@"STO_CUDA_ENTRY STV_DEFAULT"
_ZN17fastertransformer26add_bias_gelu_COL32_int8IOIfEEvPaPKaPKT_iiPKfS8_:
.text._ZN17fastertransformer26add_bias_gelu_COL32_int8IOIfEEvPaPKaPKT_iiPKfS8_:
        /* <DEDUP_REMOVED lines=13> */
.L_x_6:
[C---:B0-----:R-:W-:Y:S02]  /*00d0*/  LOP3.LUT R6, R4.reuse, 0x1f, RZ, 0xc0, !PT ;  /* 0x0000001f04067812 */ /* 0x041fe400078ec0ff */
[----:B------:R-:W-:-:S02]  /*00e0*/  LOP3.LUT R5, R4, 0xffffffe0, RZ, 0xc0, !PT ;  /* 0xffffffe004057812 */ /* 0x000fc400078ec0ff */
[----:B-1----:R-:W-:-:S05]  /*00f0*/  LEA R6, R3, R6, 0x5 ;  /* 0x0000000603067211 */ /* 0x002fca00078e28ff */
[----:B------:R-:W-:-:S05]  /*0100*/  IMAD R6, R5, c[0x0][0x178], R6 ;  /* 0x00005e0005067a24 */ /* 0x000fca00078e0206 */
[----:B------:R-:W-:-:S04]  /*0110*/  LOP3.LUT R6, R6, 0xfffffffc, RZ, 0xc0, !PT ;  /* 0xfffffffc06067812 */ /* 0x000fc800078ec0ff */
        /* <DEDUP_REMOVED lines=9> */
[----:B------:R-:W-:Y:S01]  /*01b0*/  IADD3 R6, P0, R6, c[0x0][0x160], RZ ;  /* 0x0000580006067a10 */ /* 0x000fe20007f1e0ff */
[----:B------:R-:W-:-:S05]  /*01c0*/  IMAD R4, R5, c[0x0][0x0], R4 ;  /* 0x0000000005047a24 */ /* 0x000fca00078e0204 */
[----:B------:R-:W-:Y:S01]  /*01d0*/  IADD3 R4, R4, 0x3, RZ ;  /* 0x0000000304047810 */ /* 0x000fe20007ffe0ff */
[----:B--2---:R-:W3:Y:S08]  /*01e0*/  I2F.S8 R9, R19 ;  /* 0x0000001300097306 */ /* 0x004ef00000001400 */
[----:B------:R-:W4:Y:S08]  /*01f0*/  I2F.S8 R15, R19.B1 ;  /* 0x10000013000f7306 */ /* 0x000f300000001400 */
[----:B------:R-:W1:Y:S01]  /*0200*/  I2F.S8 R17, R19.B2 ;  /* 0x2000001300117306 */ /* 0x000e620000001400 */
[----:B---3-5:R-:W-:-:S04]  /*0210*/  FFMA.FTZ R9, R0, R9, R7 ;  /* 0x0000000900097223 */ /* 0x028fc80000010007 */
[----:B------:R-:W-:-:S03]  /*0220*/  FMUL.FTZ R8, R9, 0.044714998453855514526 ;  /* 0x3d37271309087820 */ /* 0x000fc60000410000 */
[----:B------:R-:W2:Y:S01]  /*0230*/  I2F.S8 R13, R19.B3 ;  /* 0x30000013000d7306 */ /* 0x000ea20000001400 */
[C---:B----4-:R-:W-:Y:S02]  /*0240*/  FFMA.FTZ R7, R0.reuse, R15, R14 ;  /* 0x0000000f00077223 */ /* 0x050fe4000001000e */
[----:B------:R-:W-:Y:S02]  /*0250*/  FMUL.FTZ R8, R9, R8 ;  /* 0x0000000809087220 */ /* 0x000fe40000410000 */
[----:B------:R-:W-:Y:S02]  /*0260*/  FMUL.FTZ R14, R7, 0.044714998453855514526 ;  /* 0x3d372713070e7820 */ /* 0x000fe40000410000 */
[----:B------:R-:W-:Y:S02]  /*0270*/  FFMA.FTZ R12, R9, R8, R9 ;  /* 0x00000008090c7223 */ /* 0x000fe40000010009 */
[----:B-1----:R-:W-:Y:S02]  /*0280*/  FFMA.FTZ R8, R0, R17, R16 ;  /* 0x0000001100087223 */ /* 0x002fe40000010010 */
[----:B------:R-:W-:-:S02]  /*0290*/  FMUL.FTZ R14, R7, R14 ;  /* 0x0000000e070e7220 */ /* 0x000fc40000410000 */
[----:B0-----:R-:W-:Y:S02]  /*02a0*/  FMUL.FTZ R11, R8, 0.044714998453855514526 ;  /* 0x3d372713080b7820 */ /* 0x001fe40000410000 */
        /* <DEDUP_REMOVED lines=25> */
[----:B------:R-:W-:Y:S01]  /*0440*/  FMUL.FTZ R11, R2, R7 ;  /* 0x00000007020b7220 */ /* 0x000fe20000410000 */
[----:B------:R-:W-:Y:S01]  /*0450*/  IADD3.X R7, RZ, c[0x0][0x164], RZ, P0, !PT ;  /* 0x00005900ff077a10 */ /* 0x000fe200007fe4ff */
[----:B--2---:R-:W-:Y:S01]  /*0460*/  FADD.FTZ R15, R15, 1 ;  /* 0x3f8000000f0f7421 */ /* 0x004fe20000010000 */
[----:B------:R-:W-:Y:S01]  /*0470*/  ISETP.GE.AND P0, PT, R4, c[0x0][0x17c], PT ;  /* 0x00005f0004007a0c */ /* 0x000fe20003f06270 */
        /* <DEDUP_REMOVED lines=8> */
[----:B0-----:R-:W-:-:S04]  /*0500*/  PRMT R8, R8, 0x7604, R9 ;  /* 0x0000760408087816 */ /* 0x001fc80000000009 */
[----:B-1----:R-:W-:-:S04]  /*0510*/  PRMT R8, R13, 0x7054, R8 ;  /* 0x000070540d087816 */ /* 0x002fc80000000008 */
[----:B--2---:R-:W-:-:S05]  /*0520*/  PRMT R9, R15, 0x654, R8 ;  /* 0x000006540f097816 */ /* 0x004fca0000000008 */
[----:B------:R0:W-:Y:S01]  /*0530*/  STG.E [R6.64], R9 ;  /* 0x0000000906007986 */ /* 0x0001e2000c101904 */
[----:B------:R-:W-:Y:S05]  /*0540*/  @!P0 BRA `(.L_x_6) ;  /* 0xfffffb8000008947 */ /* 0x000fea000383ffff */
[----:B------:R-:W-:Y:S05]  /*0550*/  EXIT ;  /* 0x000000000000794d */ /* 0x000fea0003800000 */
.L_x_7:
        /* <DEDUP_REMOVED lines=10> */
.L_x_16:


//--------------------- .text._ZN17fastertransformer26add_bias_gelu_COL32_int8IOI6__halfEEvPaPKT_iiPKfS7_ --------------------------
	.section	.text._ZN17fastertransformer26add_bias_gelu_COL32_int8IOI6__halfEEvPaPKT_iiPKfS7_,"ax",@progbits
	.sectioninfo	@"SHI_REGISTERS=20"
	.align	128
        .global         _ZN17fastertransformer26add_bias_gelu_COL32_int8IOI6__halfEEvPaPKT_iiPKfS7_
        .type           _ZN17fastertransformer26add_bias_gelu_COL32_int8IOI6__halfEEvPaPKT_iiPKfS7_,@function
        .size           _ZN17fastertransformer26add_bias_gelu_COL32_int8IOI6__halfEEvPaPKT_iiPKfS7_,(.L_x_17 - _ZN17fastertransformer26add_bias_gelu_COL32_int8IOI6__halfEEvPaPKT_iiPKfS7_)
        .other          _ZN17fastertransformer26add_bias_gelu_COL32_int8IOI6__halfEEvPaPKT_iiPKfS7_,@"STO_CUDA_ENTRY STV_DEFAULT"
_ZN17fastertransformer26add_bias_gelu_COL32_int8IOI6__halfEEvPaPKT_iiPKfS7_:
.text._ZN17fastertransformer26add_bias_gelu_COL32_int8IOI6__halfEEvPaPKT_iiPKfS7_:
[----:B------:R-:W-:Y:S02]  /*0000*/  IMAD.MOV.U32 R1, RZ, RZ, c[0x0][0x28] ;  /* 0x00000a00ff017624 */ /* 0x000fe400078e00ff */
[----:B------:R-:W0:Y:S02]  /*0010*/  S2R R4, SR_TID.X ;  /* 0x0000000000047919 */ /* 0x000e240000002100 */
[----:B0-----:R-:W-:-:S05]  /*0020*/  IMAD.SHL.U32 R4, R4, 0x4, RZ ;  /* 0x0000000404047824 */ /* 0x001fca00078e00ff */
[----:B------:R-:W-:-:S13]  /*0030*/  ISETP.GE.AND P0, PT, R4, c[0x0][0x174], PT ;  /* 0x00005d0004007a0c */ /* 0x000fda0003f06270 */
[----:B------:R-:W-:Y:S05]  /*0040*/  @P0 EXIT ;  /* 0x000000000000094d */ /* 0x000fea0003800000 */
[----:B------:R-:W-:Y:S01]  /*0050*/  IMAD.MOV.U32 R6, RZ, RZ, c[0x0][0x180] ;  /* 0x00006000ff067624 */ /* 0x000fe200078e00ff */
[----:B------:R-:W-:Y:S01]  /*0060*/  MOV R7, c[0x0][0x184] ;  /* 0x0000610000077a02 */ /* 0x000fe20000000f00 */
[----:B------:R-:W-:Y:S01]  /*0070*/  IMAD.MOV.U32 R2, RZ, RZ, c[0x0][0x178] ;  /* 0x00005e00ff027624 */ /* 0x000fe200078e00ff */
[----:B------:R-:W-:Y:S01]  /*0080*/  ULDC.64 UR4, c[0x0][0x118] ;  /* 0x0000460000047ab9 */ /* 0x000fe20000000a00 */
[----:B------:R-:W-:Y:S02]  /*0090*/  IMAD.MOV.U32 R3, RZ, RZ, c[0x0][0x17c] ;  /* 0x00005f00ff037624 */ /* 0x000fe400078e00ff */
[----:B------:R-:W2:Y:S04]  /*00a0*/  LDG.E.CONSTANT R6, [R6.64] ;  /* 0x0000000406067981 */ /* 0x000ea8000c1e9900 */
[----:B------:R-:W2:Y:S04]  /*00b0*/  LDG.E.CONSTANT R5, [R2.64] ;  /* 0x0000000402057981 */ /* 0x000ea8000c1e9900 */
[----:B------:R-:W0:Y:S02]  /*00c0*/  S2R R0, SR_CTAID.X ;  /* 0x0000000000007919 */ /* 0x000e240000002500 */
[----:B0-2---:R-:W-:-:S02]  /*00d0*/  F2FP.PACK_AB R5, R6, R5 ;  /* 0x000000050605723e */ /* 0x005fc400000000ff */
.L_x_8:
[C---:B0-----:R-:W-:Y:S02]  /*00e0*/  LOP3.LUT R3, R4.reuse, 0x1f, RZ, 0xc0, !PT ;  /* 0x0000001f04037812 */ /* 0x041fe400078ec0ff */
[----:B------:R-:W-:-:S03]  /*00f0*/  LOP3.LUT R2, R4, 0xffffffe0, RZ, 0xc0, !PT ;  /* 0xffffffe004027812 */ /* 0x000fc600078ec0ff */
[----:B------:R-:W-:-:S04]  /*0100*/  IMAD R3, R0, 0x20, R3 ;  /* 0x0000002000037824 */ /* 0x000fc800078e0203 */
[----:B------:R-:W-:-:S05]  /*0110*/  IMAD R2, R2, c[0x0][0x170], R3 ;  /* 0x00005c0002027a24 */ /* 0x000fca00078e0203 */
[----:B------:R-:W-:-:S04]  /*0120*/  LOP3.LUT R2, R2, 0xfffffffc, RZ, 0xc0, !PT ;  /* 0xfffffffc02027812 */ /* 0x000fc800078ec0ff */
[----:B------:R-:W-:-:S05]  /*0130*/  IADD3 R2, P0, R2, c[0x0][0x160], RZ ;  /* 0x0000580002027a10 */ /* 0x000fca0007f1e0ff */
[----:B------:R-:W-:-:S05]  /*0140*/  IMAD.X R3, RZ, RZ, c[0x0][0x164], P0 ;  /* 0x00005900ff037624 */ /* 0x000fca00000e06ff */
[----:B------:R-:W2:Y:S01]  /*0150*/  LDG.E.CONSTANT R17, [R2.64] ;  /* 0x0000000402117981 */ /* 0x000ea2000c1e9900 */
[----:B------:R-:W-:-:S04]  /*0160*/  IMAD.MOV.U32 R11, RZ, RZ, 0x2 ;  /* 0x00000002ff0b7424 */ /* 0x000fc800078e00ff */
[----:B------:R-:W-:-:S05]  /*0170*/  IMAD.WIDE R10, R4, R11, c[0x0][0x168] ;  /* 0x00005a00040a7625 */ /* 0x000fca00078e020b */
[----:B------:R-:W3:Y:S04]  /*0180*/  LDG.E.U16.CONSTANT R6, [R10.64] ;  /* 0x000000040a067981 */ /* 0x000ee8000c1e9500 */
[----:B------:R-:W4:Y:S04]  /*0190*/  LDG.E.U16.CONSTANT R9, [R10.64+0x2] ;  /* 0x000002040a097981 */ /* 0x000f28000c1e9500 */
[----:B------:R0:W5:Y:S04]  /*01a0*/  LDG.E.U16.CONSTANT R13, [R10.64+0x4] ;  /* 0x000004040a0d7981 */ /* 0x000168000c1e9500 */
[----:B------:R0:W4:Y:S01]  /*01b0*/  LDG.E.U16.CONSTANT R15, [R10.64+0x6] ;  /* 0x000006040a0f7981 */ /* 0x000122000c1e9500 */
[----:B--2---:R-:W3:Y:S08]  /*01c0*/  I2F.F16.S8 R8, R17 ;  /* 0x0000001100087306 */ /* 0x004ef00000000c00 */
[----:B------:R-:W4:Y:S08]  /*01d0*/  I2F.F16.S8 R12, R17.B1 ;  /* 0x10000011000c7306 */ /* 0x000f300000000c00 */
[----:B------:R-:W5:Y:S01]  /*01e0*/  I2F.F16.S8 R14, R17.B2 ;  /* 0x20000011000e7306 */ /* 0x000f620000000c00 */
[----:B---3--:R-:W-:-:S04]  /*01f0*/  HFMA2 R8, R8.H0_H0, R5.H0_H0, R6.H0_H0 ;  /* 0x2000000508087231 */ /* 0x008fc80000040806 */
[----:B------:R-:W-:-:S03]  /*0200*/  HMUL2 R7, R8.H0_H0, 0.044708251953125, 0.044708251953125 ;  /* 0x29b929b908077832 */ /* 0x000fc60000000800 */
[----:B------:R-:W1:Y:S01]  /*0210*/  I2F.F16.S8 R16, R17.B3 ;  /* 0x3000001100107306 */ /* 0x000e620000000c00 */
[-C--:B------:R-:W-:Y:S02]  /*0220*/  HMUL2 R7, R7.H0_H0, R8.reuse.H0_H0 ;  /* 0x2000000807077232 */ /* 0x080fe40000000800 */
[-C--:B----4-:R-:W-:Y:S02]  /*0230*/  HFMA2 R6, R12.H0_H0, R5.reuse.H0_H0, R9.H0_H0 ;  /* 0x200000050c067231 */ /* 0x090fe40000040809 */
[----:B------:R-:W-:Y:S02]  /*0240*/  HFMA2 R9, R7.H0_H0, R8.H0_H0, R8.H0_H0 ;  /* 0x2000000807097231 */ /* 0x000fe40000040808 */
[----:B0-----:R-:W-:Y:S02]  /*0250*/  HMUL2 R11, R6.H0_H0, 0.044708251953125, 0.044708251953125 ;  /* 0x29b929b9060b7832 */ /* 0x001fe40000000800 */
[----:B-----5:R-:W-:Y:S02]  /*0260*/  HFMA2 R7, R14.H0_H0, R5.H0_H0, R13.H0_H0 ;  /* 0x200000050e077231 */ /* 0x020fe4000004080d */
[----:B------:R-:W-:-:S02]  /*0270*/  HMUL2 R10, R9.H0_H0, 0.7978515625, 0.7978515625 ;  /* 0x3a623a62090a7832 */ /* 0x000fc40000000800 */
[-C--:B------:R-:W-:Y:S02]  /*0280*/  HMUL2 R11, R11.H0_H0, R6.reuse.H0_H0 ;  /* 0x200000060b0b7232 */ /* 0x080fe40000000800 */
[----:B------:R-:W-:Y:S02]  /*0290*/  HMUL2 R12, R7.H0_H0, 0.044708251953125, 0.044708251953125 ;  /* 0x29b929b9070c7832 */ /* 0x000fe40000000800 */
[----:B-1----:R-:W-:Y:S01]  /*02a0*/  HFMA2 R9, R16.H0_H0, R5.H0_H0, R15.H0_H0 ;  /* 0x2000000510097231 */ /* 0x002fe2000004080f */
[----:B------:R-:W0:Y:S01]  /*02b0*/  MUFU.TANH.F16 R10, R10 ;  /* 0x0000000a000a7308 */ /* 0x000e220000002600 */
[----:B------:R-:W-:Y:S02]  /*02c0*/  HFMA2 R11, R11.H0_H0, R6.H0_H0, R6.H0_H0 ;  /* 0x200000060b0b7231 */ /* 0x000fe40000040806 */
[----:B------:R-:W-:Y:S02]  /*02d0*/  HMUL2 R12, R12.H0_H0, R7.H0_H0 ;  /* 0x200000070c0c7232 */ /* 0x000fe40000000800 */
[----:B------:R-:W-:-:S02]  /*02e0*/  HMUL2 R13, R9.H0_H0, 0.044708251953125, 0.044708251953125 ;  /* 0x29b929b9090d7832 */ /* 0x000fc40000000800 */
[----:B------:R-:W-:Y:S02]  /*02f0*/  HMUL2 R11, R11.H0_H0, 0.7978515625, 0.7978515625 ;  /* 0x3a623a620b0b7832 */ /* 0x000fe40000000800 */
[----:B------:R-:W-:Y:S02]  /*0300*/  HFMA2 R12, R12.H0_H0, R7.H0_H0, R7.H0_H0 ;  /* 0x200000070c0c7231 */ /* 0x000fe40000040807 */
[-C--:B------:R-:W-:Y:S02]  /*0310*/  HMUL2 R13, R13.H0_H0, R9.reuse.H0_H0 ;  /* 0x200000090d0d7232 */ /* 0x080fe40000000800 */
[----:B------:R-:W-:Y:S01]  /*0320*/  HMUL2 R12, R12.H0_H0, 0.7978515625, 0.7978515625 ;  /* 0x3a623a620c0c7832 */ /* 0x000fe20000000800 */
[----:B------:R-:W1:Y:S01]  /*0330*/  MUFU.TANH.F16 R11, R11 ;  /* 0x0000000b000b7308 */ /* 0x000e620000002600 */
[----:B------:R-:W-:Y:S02]  /*0340*/  HFMA2 R13, R13.H0_H0, R9.H0_H0, R9.H0_H0 ;  /* 0x200000090d0d7231 */ /* 0x000fe40000040809 */
[----:B0-----:R-:W-:-:S02]  /*0350*/  HADD2 R10, R10.H0_H0, 1, 1 ;  /* 0x3c003c000a0a7430 */ /* 0x001fc40000000800 */
[----:B------:R-:W-:Y:S02]  /*0360*/  HMUL2 R13, R13.H0_H0, 0.7978515625, 0.7978515625 ;  /* 0x3a623a620d0d7832 */ /* 0x000fe40000000800 */
[----:B------:R-:W-:Y:S01]  /*0370*/  HMUL2 R10, R10.H0_H0, 0.5, 0.5 ;  /* 0x380038000a0a7832 */ /* 0x000fe20000000800 */
[----:B------:R-:W0:Y:S03]  /*0380*/  MUFU.TANH.F16 R12, R12 ;  /* 0x0000000c000c7308 */ /* 0x000e260000002600 */
[----:B------:R-:W-:-:S04]  /*0390*/  HMUL2 R10, R8.H0_H0, R10.H0_H0 ;  /* 0x2000000a080a7232 */ /* 0x000fc80000000800 */
[----:B------:R-:W-:Y:S01]  /*03a0*/  HMUL2 R10, R10.H0_H0, R5.H1_H1 ;  /* 0x300000050a0a7232 */ /* 0x000fe20000000800 */
[----:B------:R-:W2:Y:S01]  /*03b0*/  MUFU.TANH.F16 R13, R13 ;  /* 0x0000000d000d7308 */ /* 0x000ea20000002600 */
[----:B-1----:R-:W-:-:S03]  /*03c0*/  HADD2 R8, R11.H0_H0, 1, 1 ;  /* 0x3c003c000b087430 */ /* 0x002fc60000000800 */
[----:B------:R-:W-:Y:S02]  /*03d0*/  HADD2.F32 R10, -RZ, R10.H0_H0 ;  /* 0x2000000aff0a7230 */ /* 0x000fe40000004100 */
[----:B------:R-:W-:Y:S02]  /*03e0*/  HMUL2 R8, R8.H0_H0, 0.5, 0.5 ;  /* 0x3800380008087832 */ /* 0x000fe40000000800 */
[----:B0-----:R-:W-:Y:S02]  /*03f0*/  HADD2 R11, R12.H0_H0, 1, 1 ;  /* 0x3c003c000c0b7430 */ /* 0x001fe40000000800 */
[----:B------:R-:W-:Y:S01]  /*0400*/  HMUL2 R8, R6.H0_H0, R8.H0_H0 ;  /* 0x2000000806087232 */ /* 0x000fe20000000800 */
[----:B------:R-:W-:Y:S01]  /*0410*/  F2I.S8.NTZ R10, R10 ;  /* 0x0000000a000a7305 */ /* 0x000fe20000202100 */
[----:B------:R-:W-:Y:S02]  /*0420*/  HMUL2 R11, R11.H0_H0, 0.5, 0.5 ;  /* 0x380038000b0b7832 */ /* 0x000fe40000000800 */
[----:B------:R-:W-:-:S02]  /*0430*/  HMUL2 R8, R8.H0_H0, R5.H1_H1 ;  /* 0x3000000508087232 */ /* 0x000fc40000000800 */
[----:B--2---:R-:W-:Y:S02]  /*0440*/  HADD2 R6, R13.H0_H0, 1, 1 ;  /* 0x3c003c000d067430 */ /* 0x004fe40000000800 */
[----:B------:R-:W-:Y:S02]  /*0450*/  HMUL2 R11, R7.H0_H0, R11.H0_H0 ;  /* 0x2000000b070b7232 */ /* 0x000fe40000000800 */
[----:B------:R-:W-:Y:S02]  /*0460*/  HMUL2 R6, R6.H0_H0, 0.5, 0.5 ;  /* 0x3800380006067832 */ /* 0x000fe40000000800 */
[----:B------:R-:W-:Y:S02]  /*0470*/  HMUL2 R11, R11.H0_H0, R5.H1_H1 ;  /* 0x300000050b0b7232 */ /* 0x000fe40000000800 */
[----:B------:R-:W-:Y:S01]  /*0480*/  HMUL2 R6, R9.H0_H0, R6.H0_H0 ;  /* 0x2000000609067232 */ /* 0x000fe20000000800 */
[----:B------:R-:W-:Y:S01]  /*0490*/  MOV R9, c[0x0][0x0] ;  /* 0x0000000000097a02 */ /* 0x000fe20000000f00 */
[----:B------:R-:W-:-:S02]  /*04a0*/  HADD2.F32 R8, -RZ, R8.H0_H0 ;  /* 0x20000008ff087230 */ /* 0x000fc40000004100 */
[----:B------:R-:W-:Y:S02]  /*04b0*/  HMUL2 R6, R6.H0_H0, R5.H1_H1 ;  /* 0x3000000506067232 */ /* 0x000fe40000000800 */
[----:B------:R-:W-:Y:S01]  /*04c0*/  HADD2.F32 R11, -RZ, R11.H0_H0 ;  /* 0x2000000bff0b7230 */ /* 0x000fe20000004100 */
[----:B------:R-:W0:Y:S01]  /*04d0*/  F2I.S8.NTZ R7, R8 ;  /* 0x0000000800077305 */ /* 0x000e220000202100 */
[----:B------:R-:W-:Y:S01]  /*04e0*/  IMAD R4, R9, 0x4, R4 ;  /* 0x0000000409047824 */ /* 0x000fe200078e0204 */
[----:B------:R-:W-:-:S04]  /*04f0*/  HADD2.F32 R6, -RZ, R6.H0_H0 ;  /* 0x20000006ff067230 */ /* 0x000fc80000004100 */
[----:B------:R-:W-:Y:S02]  /*0500*/  IADD3 R4, R4, 0x3, RZ ;  /* 0x0000000304047810 */ /* 0x000fe40007ffe0ff */
[----:B------:R-:W1:Y:S02]  /*0510*/  F2I.S8.NTZ R11, R11 ;  /* 0x0000000b000b7305 */ /* 0x000e640000202100 */
[----:B------:R-:W-:-:S06]  /*0520*/  ISETP.GE.AND P0, PT, R4, c[0x0][0x174], PT ;  /* 0x00005d0004007a0c */ /* 0x000fcc0003f06270 */
[----:B------:R-:W2:Y:S01]  /*0530*/  F2I.S8.NTZ R6, R6 ;  /* 0x0000000600067305 */ /* 0x000ea20000202100 */
[----:B0-----:R-:W-:-:S04]  /*0540*/  PRMT R10, R7, 0x7604, R10 ;  /* 0x00007604070a7816 */ /* 0x001fc8000000000a */
[----:B-1----:R-:W-:-:S04]  /*0550*/  PRMT R7, R11, 0x7054, R10 ;  /* 0x000070540b077816 */ /* 0x002fc8000000000a */
[----:B--2---:R-:W-:-:S05]  /*0560*/  PRMT R7, R6, 0x654, R7 ;  /* 0x0000065406077816 */ /* 0x004fca0000000007 */
[----:B------:R0:W-:Y:S01]  /*0570*/  STG.E [R2.64], R7 ;  /* 0x0000000702007986 */ /* 0x0001e2000c101904 */
[----:B------:R-:W-:Y:S05]  /*0580*/  @!P0 BRA `(.L_x_8) ;  /* 0xfffffb5000008947 */ /* 0x000fea000383ffff */
[----:B------:R-:W-:Y:S05]  /*0590*/  EXIT ;  /* 0x000000000000794d */ /* 0x000fea0003800000 */
.L_x_9:
        /* <DEDUP_REMOVED lines=14> */
.L_x_17:


//--------------------- .text._ZN17fastertransformer32add_bias_gelu_COL32_int32I_int8OEP5char4PK4int4PK7__half2iiPK6float4PKfSC_ --------------------------
	.section	.text._ZN17fastertransformer32add_bias_gelu_COL32_int32I_int8OEP5char4PK4int4PK7__half2iiPK6float4PKfSC_,"ax",@progbits
	.sectioninfo	@"SHI_REGISTERS=28"
	.align	128
        .global         _ZN17fastertransformer32add_bias_gelu_COL32_int32I_int8OEP5char4PK4int4PK7__half2iiPK6float4PKfSC_
        .type           _ZN17fastertransformer32add_bias_gelu_COL32_int32I_int8OEP5char4PK4int4PK7__half2iiPK6float4PKfSC_,@function
        .size           _ZN17fastertransformer32add_bias_gelu_COL32_int32I_int8OEP5char4PK4int4PK7__half2iiPK6float4PKfSC_,(.L_x_18 - _ZN17fastertransformer32add_bias_gelu_COL32_int32I_int8OEP5char4PK4int4PK7__half2iiPK6float4PKfSC_)
        .other          _ZN17fastertransformer32add_bias_gelu_COL32_int32I_int8OEP5char4PK4int4PK7__half2iiPK6float4PKfSC_,@"STO_CUDA_ENTRY STV_DEFAULT"
_ZN17fastertransformer32add_bias_gelu_COL32_int32I_int8OEP5char4PK4int4PK7__half2iiPK6float4PKfSC_:
.text._ZN17fastertransformer32add_bias_gelu_COL32_int32I_int8OEP5char4PK4int4PK7__half2iiPK6float4PKfSC_:
[----:B------:R-:W-:Y:S02]  /*0000*/  MOV R1, c[0x0][0x28] ;  /* 0x00000a0000017a02 */ /* 0x000fe40000000f00 */
[----:B------:R-:W0:Y:S01]  /*0010*/  S2R R4, SR_TID.X ;  /* 0x0000000000047919 */ /* 0x000e220000002100 */
[----:B------:R-:W-:Y:S01]  /*0020*/  HFMA2.MMA R5, -RZ, RZ, 0, 9.5367431640625e-07 ;  /* 0x00000010ff057435 */ /* 0x000fe200000001ff */
[----:B------:R-:W-:Y:S02]  /*0030*/  ULDC.64 UR4, c[0x0][0x118] ;  /* 0x0000460000047ab9 */ /* 0x000fe40000000a00 */
[----:B------:R-:W1:Y:S01]  /*0040*/  S2R R3, SR_CTAID.X ;  /* 0x0000000000037919 */ /* 0x000e620000002500 */
[----:B0-----:R-:W-:-:S04]  /*0050*/  SHF.L.U32 R0, R4, 0x2, RZ ;  /* 0x0000000204007819 */ /* 0x001fc800000006ff */
[C---:B------:R-:W-:Y:S02]  /*0060*/  LOP3.LUT R2, R0.reuse, 0x1c, RZ, 0xc0, !PT ;  /* 0x0000001c00027812 */ /* 0x040fe400078ec0ff */
[----:B------:R-:W-:Y:S02]  /*0070*/  LOP3.LUT R0, R0, 0xffffffe0, RZ, 0xc0, !PT ;  /* 0xffffffe000007812 */ /* 0x000fe400078ec0ff */
[----:B-1----:R-:W-:-:S05]  /*0080*/  LEA R3, R3, R2, 0x5 ;  /* 0x0000000203037211 */ /* 0x002fca00078e28ff */
[----:B------:R-:W-:-:S05]  /*0090*/  IMAD R0, R0, c[0x0][0x178], R3 ;  /* 0x00005e0000007a24 */ /* 0x000fca00078e0203 */
[----:B------:R-:W-:-:S05]  /*00a0*/  SHF.R.U32.HI R0, RZ, 0x2, R0 ;  /* 0x00000002ff007819 */ /* 0x000fca0000011600 */
[----:B------:R-:W-:Y:S01]  /*00b0*/  IMAD.WIDE.U32 R8, R0, R5, c[0x0][0x168] ;  /* 0x00005a0000087625 */ /* 0x000fe200078e0005 */
[----:B------:R-:W-:-:S05]  /*00c0*/  HFMA2.MMA R3, -RZ, RZ, 0, 2.384185791015625e-07 ;  /* 0x00000004ff037435 */ /* 0x000fca00000001ff */
[----:B------:R-:W2:Y:S01]  /*00d0*/  LDG.E.128.CONSTANT R8, [R8.64] ;  /* 0x0000000408087981 */ /* 0x000ea2000c1e9d00 */
[C---:B------:R-:W-:Y:S01]  /*00e0*/  SHF.L.U32 R20, R4.reuse, 0x1, RZ ;  /* 0x0000000104147819 */ /* 0x040fe200000006ff */
[----:B------:R-:W-:Y:S01]  /*00f0*/  IMAD.WIDE.U32 R4, R4, R5, c[0x0][0x180] ;  /* 0x0000600004047625 */ /* 0x000fe200078e0005 */
[----:B------:R-:W-:Y:S02]  /*0100*/  MOV R16, c[0x0][0x188] ;  /* 0x0000620000107a02 */ /* 0x000fe40000000f00 */
[----:B------:R-:W-:Y:S01]  /*0110*/  MOV R17, c[0x0][0x18c] ;  /* 0x0000630000117a02 */ /* 0x000fe20000000f00 */
[----:B------:R-:W-:Y:S02]  /*0120*/  IMAD.WIDE R20, R20, R3, c[0x0][0x170] ;  /* 0x00005c0014147625 */ /* 0x000fe400078e0203 */
[----:B------:R-:W3:Y:S04]  /*0130*/  LDG.E.128.CONSTANT R4, [R4.64] ;  /* 0x0000000404047981 */ /* 0x000ee8000c1e9d00 */
[----:B------:R-:W4:Y:S04]  /*0140*/  LDG.E.CONSTANT R15, [R20.64+0x4] ;  /* 0x00000404140f7981 */ /* 0x000f28000c1e9900 */
[----:B------:R-:W5:Y:S04]  /*0150*/  LDG.E.CONSTANT R13, [R20.64] ;  /* 0x00000004140d7981 */ /* 0x000f68000c1e9900 */
[----:B------:R-:W5:Y:S01]  /*0160*/  LDG.E.CONSTANT R12, [R16.64] ;  /* 0x00000004100c7981 */ /* 0x000f62000c1e9900 */
[----:B------:R-:W-:-:S02]  /*0170*/  MOV R18, c[0x0][0x190] ;  /* 0x0000640000127a02 */ /* 0x000fc40000000f00 */
[----:B------:R-:W-:-:S05]  /*0180*/  MOV R19, c[0x0][0x194] ;  /* 0x0000650000137a02 */ /* 0x000fca0000000f00 */
[----:B------:R-:W5:Y:S01]  /*0190*/  LDG.E.CONSTANT R2, [R18.64] ;  /* 0x0000000412027981 */ /* 0x000f62000c1e9900 */
[----:B--2---:R-:W3:Y:S08]  /*01a0*/  I2F R23, R8 ;  /* 0x0000000800177306 */ /* 0x004ef00000201400 */
[----:B------:R-:W0:Y:S08]  /*01b0*/  I2F R25, R10 ;  /* 0x0000000a00197306 */ /* 0x000e300000201400 */
[----:B------:R-:W1:Y:S01]  /*01c0*/  I2F R22, R9 ;  /* 0x0000000900167306 */ /* 0x000e620000201400 */
[----:B---3--:R-:W-:Y:S01]  /*01d0*/  FMUL.FTZ R23, R4, R23 ;  /* 0x0000001704177220 */ /* 0x008fe20000410000 */
[----:B----4-:R-:W-:-:S06]  /*01e0*/  HADD2.F32 R4, -RZ, R15.H0_H0 ;  /* 0x2000000fff047230 */ /* 0x010fcc0000004100 */
[----:B------:R-:W2:Y:S01]  /*01f0*/  I2F R24, R11 ;  /* 0x0000000b00187306 */ /* 0x000ea20000201400 */
[----:B0-----:R-:W-:Y:S01]  /*0200*/  FMUL.FTZ R25, R6, R25 ;  /* 0x0000001906197220 */ /* 0x001fe20000410000 */
[--C-:B-----5:R-:W-:Y:S02]  /*0210*/  HADD2.F32 R14, -RZ, R13.reuse.H0_H0 ;  /* 0x2000000dff0e7230 */ /* 0x120fe40000004100 */
[----:B------:R-:W-:Y:S01]  /*0220*/  HADD2.F32 R13, -RZ, R13.H1_H1 ;  /* 0x3000000dff0d7230 */ /* 0x000fe20000004100 */
[C---:B------:R-:W-:Y:S02]  /*0230*/  FFMA.FTZ R4, R12.reuse, R25, R4 ;  /* 0x000000190c047223 */ /* 0x040fe40000010004 */
[----:B-1----:R-:W-:Y:S02]  /*0240*/  FMUL.FTZ R5, R5, R22 ;  /* 0x0000001605057220 */ /* 0x002fe40000410000 */
[----:B------:R-:W-:Y:S02]  /*0250*/  FFMA.FTZ R14, R12, R23, R14 ;  /* 0x000000170c0e7223 */ /* 0x000fe4000001000e */
[----:B------:R-:W-:Y:S01]  /*0260*/  FMUL.FTZ R9, R4, 0.044714998453855514526 ;  /* 0x3d37271304097820 */ /* 0x000fe20000410000 */
[----:B------:R-:W-:Y:S01]  /*0270*/  HADD2.F32 R15, -RZ, R15.H1_H1 ;  /* 0x3000000fff0f7230 */ /* 0x000fe20000004100 */
[----:B------:R-:W-:-:S02]  /*0280*/  FFMA.FTZ R5, R12, R5, R13 ;  /* 0x000000050c057223 */ /* 0x000fc4000001000d */
[----:B------:R-:W-:Y:S02]  /*0290*/  FMUL.FTZ R17, R14, 0.044714998453855514526 ;  /* 0x3d3727130e117820 */ /* 0x000fe40000410000 */
[----:B--2---:R-:W-:Y:S02]  /*02a0*/  FMUL.FTZ R7, R7, R24 ;  /* 0x0000001807077220 */ /* 0x004fe40000410000 */
[----:B------:R-:W-:Y:S02]  /*02b0*/  FMUL.FTZ R9, R4, R9 ;  /* 0x0000000904097220 */ /* 0x000fe40000410000 */
[----:B------:R-:W-:Y:S02]  /*02c0*/  FMUL.FTZ R6, R5, 0.044714998453855514526 ;  /* 0x3d37271305067820 */ /* 0x000fe40000410000 */
[----:B------:R-:W-:Y:S02]  /*02d0*/  FMUL.FTZ R17, R14, R17 ;  /* 0x000000110e117220 */ /* 0x000fe40000410000 */
[----:B------:R-:W-:-:S02]  /*02e0*/  FFMA.FTZ R12, R12, R7, R15 ;  /* 0x000000070c0c7223 */ /* 0x000fc4000001000f */
[----:B------:R-:W-:Y:S02]  /*02f0*/  FFMA.FTZ R9, R4, R9, R4 ;  /* 0x0000000904097223 */ /* 0x000fe40000010004 */
[----:B------:R-:W-:Y:S02]  /*0300*/  FMUL.FTZ R6, R5, R6 ;  /* 0x0000000605067220 */ /* 0x000fe40000410000 */
[----:B------:R-:W-:Y:S02]  /*0310*/  FFMA.FTZ R17, R14, R17, R14 ;  /* 0x000000110e117223 */ /* 0x000fe4000001000e */
[----:B------:R-:W-:Y:S02]  /*0320*/  FMUL.FTZ R7, R12, 0.044714998453855514526 ;  /* 0x3d3727130c077820 */ /* 0x000fe40000410000 */
[----:B------:R-:W-:Y:S02]  /*0330*/  FMUL.FTZ R9, R9, 0.79788458347320556641 ;  /* 0x3f4c422a09097820 */ /* 0x000fe40000410000 */
[----:B------:R-:W-:-:S02]  /*0340*/  FFMA.FTZ R6, R5, R6, R5 ;  /* 0x0000000605067223 */ /* 0x000fc40000010005 */
[----:B------:R-:W-:Y:S02]  /*0350*/  FMUL.FTZ R17, R17, 0.79788458347320556641 ;  /* 0x3f4c422a11117820 */ /* 0x000fe40000410000 */
[----:B------:R-:W-:Y:S01]  /*0360*/  FMUL.FTZ R7, R12, R7 ;  /* 0x000000070c077220 */ /* 0x000fe20000410000 */
[----:B------:R-:W0:Y:S01]  /*0370*/  MUFU.TANH R9, R9 ;  /* 0x0000000900097308 */ /* 0x000e220000002400 */
[----:B------:R-:W-:Y:S02]  /*0380*/  FMUL.FTZ R6, R6, 0.79788458347320556641 ;  /* 0x3f4c422a06067820 */ /* 0x000fe40000410000 */
[----:B------:R-:W-:-:S05]  /*0390*/  FFMA.FTZ R7, R12, R7, R12 ;  /* 0x000000070c077223 */ /* 0x000fca000001000c */
[----:B------:R-:W1:Y:S01]  /*03a0*/  MUFU.TANH R17, R17 ;  /* 0x0000001100117308 */ /* 0x000e620000002400 */
[----:B------:R-:W-:-:S07]  /*03b0*/  FMUL.FTZ R8, R7, 0.79788458347320556641 ;  /* 0x3f4c422a07087820 */ /* 0x000fce0000410000 */
[----:B------:R-:W2:Y:S01]  /*03c0*/  MUFU.TANH R6, R6 ;  /* 0x0000000600067308 */ /* 0x000ea20000002400 */
[----:B0-----:R-:W-:-:S07]  /*03d0*/  FADD.FTZ R7, R9, 1 ;  /* 0x3f80000009077421 */ /* 0x001fce0000010000 */
[----:B------:R-:W0:Y:S01]  /*03e0*/  MUFU.TANH R8, R8 ;  /* 0x0000000800087308 */ /* 0x000e220000002400 */
[----:B-1----:R-:W-:Y:S02]  /*03f0*/  FADD.FTZ R17, R17, 1 ;  /* 0x3f80000011117421 */ /* 0x002fe40000010000 */
[----:B------:R-:W-:Y:S02]  /*0400*/  FMUL.FTZ R9, R7, 0.5 ;  /* 0x3f00000007097820 */ /* 0x000fe40000410000 */
[----:B------:R-:W-:Y:S02]  /*0410*/  FMUL.FTZ R17, R17, 0.5 ;  /* 0x3f00000011117820 */ /* 0x000fe40000410000 */
[----:B--2---:R-:W-:Y:S02]  /*0420*/  FADD.FTZ R7, R6, 1 ;  /* 0x3f80000006077421 */ /* 0x004fe40000010000 */
[----:B------:R-:W-:Y:S02]  /*0430*/  FMUL.FTZ R9, R4, R9 ;  /* 0x0000000904097220 */ /* 0x000fe40000410000 */
[----:B------:R-:W-:-:S02]  /*0440*/  FMUL.FTZ R4, R7, 0.5 ;  /* 0x3f00000007047820 */ /* 0x000fc40000410000 */
[----:B------:R-:W-:Y:S02]  /*0450*/  FMUL.FTZ R17, R14, R17 ;  /* 0x000000110e117220 */ /* 0x000fe40000410000 */
[----:B0-----:R-:W-:Y:S02]  /*0460*/  FADD.FTZ R8, R8, 1 ;  /* 0x3f80000008087421 */ /* 0x001fe40000010000 */
[----:B------:R-:W-:Y:S02]  /*0470*/  FMUL.FTZ R5, R5, R4 ;  /* 0x0000000405057220 */ /* 0x000fe40000410000 */
[----:B------:R-:W-:Y:S02]  /*0480*/  FMUL.FTZ R17, R2, R17 ;  /* 0x0000001102117220 */ /* 0x000fe40000410000 */
[----:B------:R-:W-:Y:S02]  /*0490*/  FMUL.FTZ R7, R8, 0.5 ;  /* 0x3f00000008077820 */ /* 0x000fe40000410000 */
[----:B------:R-:W-:-:S02]  /*04a0*/  FMUL.FTZ R5, R2, R5 ;  /* 0x0000000502057220 */ /* 0x000fc40000410000 */
[----:B------:R-:W-:Y:S02]  /*04b0*/  FMUL.FTZ R9, R2, R9 ;  /* 0x0000000902097220 */ /* 0x000fe40000410000 */
[----:B------:R-:W-:Y:S01]  /*04c0*/  FMUL.FTZ R7, R12, R7 ;  /* 0x000000070c077220 */ /* 0x000fe20000410000 */
[----:B------:R-:W-:Y:S03]  /*04d0*/  F2I.S8.NTZ R17, R17 ;  /* 0x0000001100117305 */ /* 0x000fe60000202100 */
[----:B------:R-:W-:-:S05]  /*04e0*/  FMUL.FTZ R7, R2, R7 ;  /* 0x0000000702077220 */ /* 0x000fca0000410000 */
[----:B------:R-:W0:Y:S08]  /*04f0*/  F2I.S8.NTZ R4, R5 ;  /* 0x0000000500047305 */ /* 0x000e300000202100 */
[----:B------:R-:W1:Y:S08]  /*0500*/  F2I.S8.NTZ R9, R9 ;  /* 0x0000000900097305 */ /* 0x000e700000202100 */
[----:B------:R-:W2:Y:S01]  /*0510*/  F2I.S8.NTZ R7, R7 ;  /* 0x0000000700077305 */ /* 0x000ea20000202100 */
[----:B0-----:R-:W-:Y:S01]  /*0520*/  PRMT R4, R4, 0x7604, R17 ;  /* 0x0000760404047816 */ /* 0x001fe20000000011 */
[----:B------:R-:W-:-:S03]  /*0530*/  IMAD.WIDE R2, R0, R3, c[0x0][0x160] ;  /* 0x0000580000027625 */ /* 0x000fc600078e0203 */
[----:B-1----:R-:W-:-:S04]  /*0540*/  PRMT R4, R9, 0x7054, R4 ;  /* 0x0000705409047816 */ /* 0x002fc80000000004 */
[----:B--2---:R-:W-:-:S05]  /*0550*/  PRMT R11, R7, 0x654, R4 ;  /* 0x00000654070b7816 */ /* 0x004fca0000000004 */
[----:B------:R-:W-:Y:S01]  /*0560*/  STG.E [R2.64], R11 ;  /* 0x0000000b02007986 */ /* 0x000fe2000c101904 */
[----:B------:R-:W-:Y:S05]  /*0570*/  EXIT ;  /* 0x000000000000794d */ /* 0x000fea0003800000 */
.L_x_10:
        /* <DEDUP_REMOVED lines=16> */
.L_x_18:


//--------------------- .text._ZN17fastertransformer32add_bias_gelu_COL32_int32I_int8OEPaPKiPKfiiS4_S4_S4_ --------------------------
	.section	.text._ZN17fastertransformer32add_bias_gelu_COL32_int32I_int8OEPaPKiPKfiiS4_S4_S4_,"ax",@progbits
	.sectioninfo	@"SHI_REGISTERS=26"
	.align	128
        .global         _ZN17fastertransformer32add_bias_gelu_COL32_int32I_int8OEPaPKiPKfiiS4_S4_S4_
        .type           _ZN17fastertransformer32add_bias_gelu_COL32_int32I_int8OEPaPKiPKfiiS4_S4_S4_,@function
        .size           _ZN17fastertransformer32add_bias_gelu_COL32_int32I_int8OEPaPKiPKfiiS4_S4_S4_,(.L_x_19 - _ZN17fastertransformer32add_bias_gelu_COL32_int32I_int8OEPaPKiPKfiiS4_S4_S4_)
        .other          _ZN17fastertransformer32add_bias_gelu_COL32_int32I_int8OEPaPKiPKfiiS4_S4_S4_,@"STO_CUDA_ENTRY STV_DEFAULT"
_ZN17fastertransformer32add_bias_gelu_COL32_int32I_int8OEPaPKiPKfiiS4_S4_S4_:
.text._ZN17fastertransformer32add_bias_gelu_COL32_int32I_int8OEPaPKiPKfiiS4_S4_S4_:
        /* <DEDUP_REMOVED lines=11> */
[----:B------:R-:W-:-:S06]  /*00b0*/  IMAD.WIDE.U32 R12, R0, R7, c[0x0][0x168] ;  /* 0x00005a00000c7625 */ /* 0x000fcc00078e0007 */
[----:B------:R-:W2:Y:S01]  /*00c0*/  LDG.E.128.CONSTANT R12, [R12.64] ;  /* 0x000000040c0c7981 */ /* 0x000ea2000c1e9d00 */
[CC--:B------:R-:W-:Y:S01]  /*00d0*/  IMAD.WIDE.U32 R8, R6.reuse, R7.reuse, c[0x0][0x180] ;  /* 0x0000600006087625 */ /* 0x0c0fe200078e0007 */
[----:B------:R-:W-:Y:S02]  /*00e0*/  MOV R16, c[0x0][0x188] ;  /* 0x0000620000107a02 */ /* 0x000fe40000000f00 */
[----:B------:R-:W-:Y:S01]  /*00f0*/  MOV R17, c[0x0][0x18c] ;  /* 0x0000630000117a02 */ /* 0x000fe20000000f00 */
[----:B------:R-:W-:Y:S02]  /*0100*/  IMAD.WIDE.U32 R6, R6, R7, c[0x0][0x170] ;  /* 0x00005c0006067625 */ /* 0x000fe400078e0007 */
[----:B------:R-:W3:Y:S04]  /*0110*/  LDG.E.128.CONSTANT R8, [R8.64] ;  /* 0x0000000408087981 */ /* 0x000ee8000c1e9d00 */
[----:B------:R-:W4:Y:S04]  /*0120*/  LDG.E.CONSTANT R3, [R16.64] ;  /* 0x0000000410037981 */ /* 0x000f28000c1e9900 */
[----:B------:R-:W4:Y:S01]  /*0130*/  LDG.E.128.CONSTANT R4, [R6.64] ;  /* 0x0000000406047981 */ /* 0x000f22000c1e9d00 */
[----:B------:R-:W-:-:S02]  /*0140*/  MOV R18, c[0x0][0x190] ;  /* 0x0000640000127a02 */ /* 0x000fc40000000f00 */
[----:B------:R-:W-:-:S05]  /*0150*/  MOV R19, c[0x0][0x194] ;  /* 0x0000650000137a02 */ /* 0x000fca0000000f00 */
[----:B------:R-:W5:Y:S01]  /*0160*/  LDG.E.CONSTANT R2, [R18.64] ;  /* 0x0000000412027981 */ /* 0x000f62000c1e9900 */
[----:B--2---:R-:W3:Y:S08]  /*0170*/  I2F R21, R12 ;  /* 0x0000000c00157306 */ /* 0x004ef00000201400 */
[----:B------:R-:W0:Y:S08]  /*0180*/  I2F R20, R13 ;  /* 0x0000000d00147306 */ /* 0x000e300000201400 */
[----:B------:R-:W1:Y:S01]  /*0190*/  I2F R23, R14 ;  /* 0x0000000e00177306 */ /* 0x000e620000201400 */
[----:B---3--:R-:W-:-:S04]  /*01a0*/  FMUL.FTZ R21, R8, R21 ;  /* 0x0000001508157220 */ /* 0x008fc80000410000 */
[----:B----4-:R-:W-:-:S03]  /*01b0*/  FFMA.FTZ R4, R3, R21, R4 ;  /* 0x0000001503047223 */ /* 0x010fc60000010004 */
[----:B------:R-:W2:Y:S01]  /*01c0*/  I2F R22, R15 ;  /* 0x0000000f00167306 */ /* 0x000ea20000201400 */
[----:B0-----:R-:W-:Y:S02]  /*01d0*/  FMUL.FTZ R20, R9, R20 ;  /* 0x0000001409147220 */ /* 0x001fe40000410000 */
[C---:B------:R-:W-:Y:S02]  /*01e0*/  FMUL.FTZ R9, R4.reuse, 0.044714998453855514526 ;  /* 0x3d37271304097820 */ /* 0x040fe40000410000 */
[----:B------:R-:W-:Y:S02]  /*01f0*/  FFMA.FTZ R5, R3, R20, R5 ;  /* 0x0000001403057223 */ /* 0x000fe40000010005 */
[----:B------:R-:W-:Y:S02]  /*0200*/  FMUL.FTZ R9, R4, R9 ;  /* 0x0000000904097220 */ /* 0x000fe40000410000 */
[----:B-1----:R-:W-:Y:S02]  /*0210*/  FMUL.FTZ R10, R10, R23 ;  /* 0x000000170a0a7220 */ /* 0x002fe40000410000 */
[----:B------:R-:W-:-:S02]  /*0220*/  FMUL.FTZ R8, R5, 0.044714998453855514526 ;  /* 0x3d37271305087820 */ /* 0x000fc40000410000 */
[----:B------:R-:W-:Y:S02]  /*0230*/  FFMA.FTZ R6, R3, R10, R6 ;  /* 0x0000000a03067223 */ /* 0x000fe40000010006 */
[----:B------:R-:W-:Y:S02]  /*0240*/  FFMA.FTZ R9, R4, R9, R4 ;  /* 0x0000000904097223 */ /* 0x000fe40000010004 */
[----:B--2---:R-:W-:Y:S02]  /*0250*/  FMUL.FTZ R22, R11, R22 ;  /* 0x000000160b167220 */ /* 0x004fe40000410000 */
[----:B------:R-:W-:Y:S02]  /*0260*/  FMUL.FTZ R8, R5, R8 ;  /* 0x0000000805087220 */ /* 0x000fe40000410000 */
[----:B------:R-:W-:Y:S02]  /*0270*/  FMUL.FTZ R11, R6, 0.044714998453855514526 ;  /* 0x3d372713060b7820 */ /* 0x000fe40000410000 */
[----:B------:R-:W-:-:S02]  /*0280*/  FFMA.FTZ R7, R3, R22, R7 ;  /* 0x0000001603077223 */ /* 0x000fc40000010007 */
[----:B------:R-:W-:Y:S02]  /*0290*/  FMUL.FTZ R9, R9, 0.79788458347320556641 ;  /* 0x3f4c422a09097820 */ /* 0x000fe40000410000 */
[----:B------:R-:W-:Y:S02]  /*02a0*/  FFMA.FTZ R8, R5, R8, R5 ;  /* 0x0000000805087223 */ /* 0x000fe40000010005 */
[----:B------:R-:W-:Y:S02]  /*02b0*/  FMUL.FTZ R11, R6, R11 ;  /* 0x0000000b060b7220 */ /* 0x000fe40000410000 */
[----:B------:R-:W-:Y:S01]  /*02c0*/  FMUL.FTZ R10, R7, 0.044714998453855514526 ;  /* 0x3d372713070a7820 */ /* 0x000fe20000410000 */
[----:B------:R-:W0:Y:S01]  /*02d0*/  MUFU.TANH R9, R9 ;  /* 0x0000000900097308 */ /* 0x000e220000002400 */
[----:B------:R-:W-:Y:S02]  /*02e0*/  FMUL.FTZ R8, R8, 0.79788458347320556641 ;  /* 0x3f4c422a08087820 */ /* 0x000fe40000410000 */
[----:B------:R-:W-:-:S02]  /*02f0*/  FFMA.FTZ R11, R6, R11, R6 ;  /* 0x0000000b060b7223 */ /* 0x000fc40000010006 */
[----:B------:R-:W-:Y:S02]  /*0300*/  FMUL.FTZ R10, R7, R10 ;  /* 0x0000000a070a7220 */ /* 0x000fe40000410000 */
[----:B------:R-:W-:Y:S01]  /*0310*/  FMUL.FTZ R11, R11, 0.79788458347320556641 ;  /* 0x3f4c422a0b0b7820 */ /* 0x000fe20000410000 */
[----:B------:R-:W1:Y:S01]  /*0320*/  MUFU.TANH R8, R8 ;  /* 0x0000000800087308 */ /* 0x000e620000002400 */
[----:B------:R-:W-:-:S04]  /*0330*/  FFMA.FTZ R10, R7, R10, R7 ;  /* 0x0000000a070a7223 */ /* 0x000fc80000010007 */
[----:B------:R-:W-:-:S03]  /*0340*/  FMUL.FTZ R10, R10, 0.79788458347320556641 ;  /* 0x3f4c422a0a0a7820 */ /* 0x000fc60000410000 */
[----:B------:R-:W2:Y:S01]  /*0350*/  MUFU.TANH R11, R11 ;  /* 0x0000000b000b7308 */ /* 0x000ea20000002400 */
[----:B0-----:R-:W-:-:S04]  /*0360*/  FADD.FTZ R9, R9, 1 ;  /* 0x3f80000009097421 */ /* 0x001fc80000010000 */
[----:B------:R-:W-:-:S03]  /*0370*/  FMUL.FTZ R9, R9, 0.5 ;  /* 0x3f00000009097820 */ /* 0x000fc60000410000 */
[----:B------:R-:W0:Y:S01]  /*0380*/  MUFU.TANH R10, R10 ;  /* 0x0000000a000a7308 */ /* 0x000e220000002400 */
[----:B-1----:R-:W-:Y:S02]  /*0390*/  FADD.FTZ R3, R8, 1 ;  /* 0x3f80000008037421 */ /* 0x002fe40000010000 */
[----:B------:R-:W-:Y:S02]  /*03a0*/  FMUL.FTZ R9, R4, R9 ;  /* 0x0000000904097220 */ /* 0x000fe40000410000 */
[----:B------:R-:W-:Y:S02]  /*03b0*/  FMUL.FTZ R4, R3, 0.5 ;  /* 0x3f00000003047820 */ /* 0x000fe40000410000 */
[----:B-----5:R-:W-:Y:S02]  /*03c0*/  FMUL.FTZ R9, R2, R9 ;  /* 0x0000000902097220 */ /* 0x020fe40000410000 */
[----:B--2---:R-:W-:Y:S02]  /*03d0*/  FADD.FTZ R3, R11, 1 ;  /* 0x3f8000000b037421 */ /* 0x004fe40000010000 */
[----:B------:R-:W-:-:S02]  /*03e0*/  FMUL.FTZ R5, R5, R4 ;  /* 0x0000000405057220 */ /* 0x000fc40000410000 */
[----:B------:R-:W-:Y:S01]  /*03f0*/  FMUL.FTZ R3, R3, 0.5 ;  /* 0x3f00000003037820 */ /* 0x000fe20000410000 */
[----:B------:R-:W-:Y:S01]  /*0400*/  F2I.S8.NTZ R9, R9 ;  /* 0x0000000900097305 */ /* 0x000fe20000202100 */
[----:B------:R-:W-:Y:S02]  /*0410*/  FMUL.FTZ R5, R2, R5 ;  /* 0x0000000502057220 */ /* 0x000fe40000410000 */
[----:B0-----:R-:W-:Y:S02]  /*0420*/  FADD.FTZ R10, R10, 1 ;  /* 0x3f8000000a0a7421 */ /* 0x001fe40000010000 */
[----:B------:R-:W-:Y:S02]  /*0430*/  FMUL.FTZ R3, R6, R3 ;  /* 0x0000000306037220 */ /* 0x000fe40000410000 */
[----:B------:R-:W-:Y:S01]  /*0440*/  FMUL.FTZ R10, R10, 0.5 ;  /* 0x3f0000000a0a7820 */ /* 0x000fe20000410000 */
[----:B------:R-:W0:Y:S01]  /*0450*/  F2I.S8.NTZ R4, R5 ;  /* 0x0000000500047305 */ /* 0x000e220000202100 */
[----:B------:R-:W-:Y:S01]  /*0460*/  FMUL.FTZ R6, R2, R3 ;  /* 0x0000000302067220 */ /* 0x000fe20000410000 */
[----:B------:R-:W-:Y:S01]  /*0470*/  HFMA2.MMA R3, -RZ, RZ, 0, 2.384185791015625e-07 ;  /* 0x00000004ff037435 */ /* 0x000fe200000001ff */
[----:B------:R-:W-:-:S04]  /*0480*/  FMUL.FTZ R7, R7, R10 ;  /* 0x0000000a07077220 */ /* 0x000fc80000410000 */
[----:B------:R-:W-:Y:S01]  /*0490*/  FMUL.FTZ R7, R2, R7 ;  /* 0x0000000702077220 */ /* 0x000fe20000410000 */
[----:B------:R-:W1:Y:S04]  /*04a0*/  F2I.S8.NTZ R6, R6 ;  /* 0x0000000600067305 */ /* 0x000e680000202100 */
[----:B------:R-:W-:-:S04]  /*04b0*/  IMAD.WIDE R2, R0, R3, c[0x0][0x160] ;  /* 0x0000580000027625 */ /* 0x000fc800078e0203 */
[----:B------:R-:W2:Y:S01]  /*04c0*/  F2I.S8.NTZ R7, R7 ;  /* 0x0000000700077305 */ /* 0x000ea20000202100 */
[----:B0-----:R-:W-:-:S04]  /*04d0*/  PRMT R9, R4, 0x7604, R9 ;  /* 0x0000760404097816 */ /* 0x001fc80000000009 */
[----:B-1----:R-:W-:-:S04]  /*04e0*/  PRMT R4, R6, 0x7054, R9 ;  /* 0x0000705406047816 */ /* 0x002fc80000000009 */
[----:B--2---:R-:W-:-:S05]  /*04f0*/  PRMT R5, R7, 0x654, R4 ;  /* 0x0000065407057816 */ /* 0x004fca0000000004 */
[----:B------:R-:W-:Y:S01]  /*0500*/  STG.E [R2.64], R5 ;  /* 0x0000000502007986 */ /* 0x000fe2000c101904 */
[----:B------:R-:W-:Y:S05]  /*0510*/  EXIT ;  /* 0x000000000000794d */ /* 0x000fea0003800000 */
.L_x_11:
        /* <DEDUP_REMOVED lines=14> */
.L_x_19:
